	.target	sm_90a

	.elftype	@"ET_EXEC"


//--------------------- .note.nv.tkinfo           --------------------------
	.section	.note.nv.tkinfo,"",@"SHT_NOTE"
	.sectionflags	@"SHF_NOTE_NV_TKINFO"
	.tkinfo
        /*0018*/ 	.word	0x00000002
        /*0030*/ 	.string	""
        /*0030*/ 	.string	"ptxas"
        /*0030*/ 	.string	"Cuda compilation tools, release 13.0, V13.0.88"
        /*0030*/ 	.string	"Build cuda_13.0.r13.0/compiler.36424714_0"
        /*0030*/ 	.string	"-arch sm_90a -m 64 "



//--------------------- .note.nv.cuinfo           --------------------------
	.section	.note.nv.cuinfo,"",@"SHT_NOTE"
	.sectionflags	@"SHF_NOTE_NV_CUINFO"
        /*0018*/ 	.short	0x0002
        /*001a*/ 	.short	0x005a
        /*001c*/ 	.short	0x0082
	.zero		2


//--------------------- .nv.info                  --------------------------
	.section	.nv.info,"",@"SHT_CUDA_INFO"
	.align	4


	//----- nvinfo : EIATTR_REGCOUNT
	.align		4
        /*0000*/ 	.byte	0x04, 0x2f
        /*0002*/ 	.short	(.L_15 - .L_14)
	.align		4
.L_14:
        /*0004*/ 	.word	index@(_ZN7cutlass13device_kernelINS_4gemm6kernel13GemmUniversalIN4cute5tupleIJiiiiEEENS1_10collective13CollectiveMmaINS1_34MainloopSm90TmaGmmaWarpSpecializedILi3ENS5_IJNS4_1CILi1EEENSA_ILi2EEESB_EEENS1_35KernelTmaWarpSpecializedCooperativeEEENS5_IJNSA_ILi256EEENSA_ILi64EEENSA_ILi32EEEEEEaNS5_IJlSB_lEEEaSK_NS4_8TiledMMAINS4_8MMA_AtomIJNS4_4SM904GMMA26MMA_64x64x32_S32S8S8_SS_TNEEEENS4_6LayoutINS5_IJSC_SB_SB_EEENS5_IJSB_NSA_ILi0EEEST_EEEEENS5_IJNS4_10UnderscoreESW_SW_EEEEENS4_23SM90_TMA_LOAD_MULTICASTENS4_14ComposedLayoutINS4_7SwizzleILi1ELi4ELi3EEENS4_18smem_ptr_flag_bitsILi8EEENSR_INS5_IJNSA_ILi8EEESI_EEENS5_IJSI_SB_EEEEEEEvNS4_8identityENS4_13SM90_TMA_LOADES19_vS1A_EENS_8epilogue10collective6detail29Sm90TmaWarpSpecializedAdapterINS1E_15DefaultEpilogueIaSK_SK_NS1D_6thread17LinearCombinationIaLi1EiiLNS1I_9ScaleType4KindE0ELNS_15FloatRoundStyleE2EaEENS1_15EpilogueDefaultEEEEEvvEEEEvNT_6ParamsE)
        /*0008*/ 	.word	0x000000a8


	//----- nvinfo : EIATTR_FRAME_SIZE
	.align		4
.L_15:
        /*000c*/ 	.byte	0x04, 0x11
        /*000e*/ 	.short	(.L_17 - .L_16)
	.align		4
.L_16:
        /*0010*/ 	.word	index@(_ZN7cutlass13device_kernelINS_4gemm6kernel13GemmUniversalIN4cute5tupleIJiiiiEEENS1_10collective13CollectiveMmaINS1_34MainloopSm90TmaGmmaWarpSpecializedILi3ENS5_IJNS4_1CILi1EEENSA_ILi2EEESB_EEENS1_35KernelTmaWarpSpecializedCooperativeEEENS5_IJNSA_ILi256EEENSA_ILi64EEENSA_ILi32EEEEEEaNS5_IJlSB_lEEEaSK_NS4_8TiledMMAINS4_8MMA_AtomIJNS4_4SM904GMMA26MMA_64x64x32_S32S8S8_SS_TNEEEENS4_6LayoutINS5_IJSC_SB_SB_EEENS5_IJSB_NSA_ILi0EEEST_EEEEENS5_IJNS4_10UnderscoreESW_SW_EEEEENS4_23SM90_TMA_LOAD_MULTICASTENS4_14ComposedLayoutINS4_7SwizzleILi1ELi4ELi3EEENS4_18smem_ptr_flag_bitsILi8EEENSR_INS5_IJNSA_ILi8EEESI_EEENS5_IJSI_SB_EEEEEEEvNS4_8identityENS4_13SM90_TMA_LOADES19_vS1A_EENS_8epilogue10collective6detail29Sm90TmaWarpSpecializedAdapterINS1E_15DefaultEpilogueIaSK_SK_NS1D_6thread17LinearCombinationIaLi1EiiLNS1I_9ScaleType4KindE0ELNS_15FloatRoundStyleE2EaEENS1_15EpilogueDefaultEEEEEvvEEEEvNT_6ParamsE)
        /*0014*/ 	.word	0x00000000


	//----- nvinfo : EIATTR_MIN_STACK_SIZE
	.align		4
.L_17:
        /*0018*/ 	.byte	0x04, 0x12
        /*001a*/ 	.short	(.L_19 - .L_18)
	.align		4
.L_18:
        /*001c*/ 	.word	index@(_ZN7cutlass13device_kernelINS_4gemm6kernel13GemmUniversalIN4cute5tupleIJiiiiEEENS1_10collective13CollectiveMmaINS1_34MainloopSm90TmaGmmaWarpSpecializedILi3ENS5_IJNS4_1CILi1EEENSA_ILi2EEESB_EEENS1_35KernelTmaWarpSpecializedCooperativeEEENS5_IJNSA_ILi256EEENSA_ILi64EEENSA_ILi32EEEEEEaNS5_IJlSB_lEEEaSK_NS4_8TiledMMAINS4_8MMA_AtomIJNS4_4SM904GMMA26MMA_64x64x32_S32S8S8_SS_TNEEEENS4_6LayoutINS5_IJSC_SB_SB_EEENS5_IJSB_NSA_ILi0EEEST_EEEEENS5_IJNS4_10UnderscoreESW_SW_EEEEENS4_23SM90_TMA_LOAD_MULTICASTENS4_14ComposedLayoutINS4_7SwizzleILi1ELi4ELi3EEENS4_18smem_ptr_flag_bitsILi8EEENSR_INS5_IJNSA_ILi8EEESI_EEENS5_IJSI_SB_EEEEEEEvNS4_8identityENS4_13SM90_TMA_LOADES19_vS1A_EENS_8epilogue10collective6detail29Sm90TmaWarpSpecializedAdapterINS1E_15DefaultEpilogueIaSK_SK_NS1D_6thread17LinearCombinationIaLi1EiiLNS1I_9ScaleType4KindE0ELNS_15FloatRoundStyleE2EaEENS1_15EpilogueDefaultEEEEEvvEEEEvNT_6ParamsE)
        /*0020*/ 	.word	0x00000000
.L_19:


//--------------------- .nv.compat                --------------------------
	.section	.nv.compat,"",@"SHT_CUDA_COMPAT_INFO"
	.align	4
        /*0000*/ 	.byte	0x02, 0x09, 0x01, 0x00, 0x02, 0x02, 0x04, 0x00, 0x02, 0x05, 0x05, 0x00, 0x03, 0x07, 0x01, 0x01
        /*0010*/ 	.byte	0x02, 0x03, 0x01, 0x00, 0x02, 0x06, 0x01, 0x00, 0x04, 0x0b, 0x08, 0x00, 0x00, 0x00, 0x00, 0x00
        /*0020*/ 	.byte	0x00, 0x00, 0x00, 0x00


//--------------------- .nv.info._ZN7cutlass13device_kernelINS_4gemm6kernel13GemmUniversalIN4cute5tupleIJiiiiEEENS1_10collective13CollectiveMmaINS1_34MainloopSm90TmaGmmaWarpSpecializedILi3ENS5_IJNS4_1CILi1EEENSA_ILi2EEESB_EEENS1_35KernelTmaWarpSpecializedCooperativeEEENS5_IJNSA_ILi256EEENSA_ILi64EEENSA_ILi32EEEEEEaNS5_IJlSB_lEEEaSK_NS4_8TiledMMAINS4_8MMA_AtomIJNS4_4SM904GMMA26MMA_64x64x32_S32S8S8_SS_TNEEEENS4_6LayoutINS5_IJSC_SB_SB_EEENS5_IJSB_NSA_ILi0EEEST_EEEEENS5_IJNS4_10UnderscoreESW_SW_EEEEENS4_23SM90_TMA_LOAD_MULTICASTENS4_14ComposedLayoutINS4_7SwizzleILi1ELi4ELi3EEENS4_18smem_ptr_flag_bitsILi8EEENSR_INS5_IJNSA_ILi8EEESI_EEENS5_IJSI_SB_EEEEEEEvNS4_8identityENS4_13SM90_TMA_LOADES19_vS1A_EENS_8epilogue10collective6detail29Sm90TmaWarpSpecializedAdapterINS1E_15DefaultEpilogueIaSK_SK_NS1D_6thread17LinearCombinationIaLi1EiiLNS1I_9ScaleType4KindE0ELNS_15FloatRoundStyleE2EaEENS1_15EpilogueDefaultEEEEEvvEEEEvNT_6ParamsE --------------------------
	.section	.nv.info._ZN7cutlass13device_kernelINS_4gemm6kernel13GemmUniversalIN4cute5tupleIJiiiiEEENS1_10collective13CollectiveMmaINS1_34MainloopSm90TmaGmmaWarpSpecializedILi3ENS5_IJNS4_1CILi1EEENSA_ILi2EEESB_EEENS1_35KernelTmaWarpSpecializedCooperativeEEENS5_IJNSA_ILi256EEENSA_ILi64EEENSA_ILi32EEEEEEaNS5_IJlSB_lEEEaSK_NS4_8TiledMMAINS4_8MMA_AtomIJNS4_4SM904GMMA26MMA_64x64x32_S32S8S8_SS_TNEEEENS4_6LayoutINS5_IJSC_SB_SB_EEENS5_IJSB_NSA_ILi0EEEST_EEEEENS5_IJNS4_10UnderscoreESW_SW_EEEEENS4_23SM90_TMA_LOAD_MULTICASTENS4_14ComposedLayoutINS4_7SwizzleILi1ELi4ELi3EEENS4_18smem_ptr_flag_bitsILi8EEENSR_INS5_IJNSA_ILi8EEESI_EEENS5_IJSI_SB_EEEEEEEvNS4_8identityENS4_13SM90_TMA_LOADES19_vS1A_EENS_8epilogue10collective6detail29Sm90TmaWarpSpecializedAdapterINS1E_15DefaultEpilogueIaSK_SK_NS1D_6thread17LinearCombinationIaLi1EiiLNS1I_9ScaleType4KindE0ELNS_15FloatRoundStyleE2EaEENS1_15EpilogueDefaultEEEEEvvEEEEvNT_6ParamsE,"",@"SHT_CUDA_INFO"
	.sectionflags	@""
	.align	4


	//----- nvinfo : EIATTR_CUDA_API_VERSION
	.align		4
        /*0000*/ 	.byte	0x04, 0x37
        /*0002*/ 	.short	(.L_21 - .L_20)
.L_20:
        /*0004*/ 	.word	0x00000082


	//----- nvinfo : EIATTR_KPARAM_INFO
	.align		4
.L_21:
        /*0008*/ 	.byte	0x04, 0x17
        /*000a*/ 	.short	(.L_23 - .L_22)
.L_22:
        /*000c*/ 	.word	0x00000000
        /*0010*/ 	.short	0x0000
        /*0012*/ 	.short	0x0070
        /*0014*/ 	.byte	0x00, 0xf0, 0x01, 0x10


	//----- nvinfo : EIATTR_SPARSE_MMA_MASK
	.align		4
.L_23:
        /*0018*/ 	.byte	0x03, 0x50
        /*001a*/ 	.short	0x0000


	//----- nvinfo : EIATTR_MAXREG_COUNT
	.align		4
        /*001c*/ 	.byte	0x03, 0x1b
        /*001e*/ 	.short	0x00a8


	//----- nvinfo : EIATTR_NUM_BARRIERS
	.align		4
        /*0020*/ 	.byte	0x02, 0x4c
        /*0022*/ 	.byte	0x01
	.zero		1


	//----- nvinfo : EIATTR_EXTERNS
	.align		4
        /*0024*/ 	.byte	0x04, 0x0f
        /*0026*/ 	.short	(.L_25 - .L_24)


	//   ....[0]....
	.align		4
.L_24:
        /*0028*/ 	.word	index@(__assertfail)


	//----- nvinfo : EIATTR_MERCURY_ISA_VERSION
	.align		4
.L_25:
        /*002c*/ 	.byte	0x03, 0x5f
        /*002e*/ 	.short	0x0101


	//----- nvinfo : EIATTR_INT_WARP_WIDE_INSTR_OFFSETS
	.align		4
        /*0030*/ 	.byte	0x04, 0x31
        /*0032*/ 	.short	(.L_27 - .L_26)


	//   ....[0]....
.L_26:
        /*0034*/ 	.word	0x00000400


	//   ....[1]....
        /*0038*/ 	.word	0x00000420


	//   ....[2]....
        /*003c*/ 	.word	0x000005f0


	//----- nvinfo : EIATTR_COOP_GROUP_MASK_REGIDS
	.align		4
.L_27:
        /*0040*/ 	.byte	0x04, 0x29
        /*0042*/ 	.short	(.L_29 - .L_28)


	//   ....[0]....
.L_28:
        /*0044*/ 	.word	0xffffffff


	//   ....[1]....
        /*0048*/ 	.word	0xffffffff


	//   ....[2]....
        /*004c*/ 	.word	0xffffffff


	//   ....[3]....
        /*0050*/ 	.word	0xffffffff


	//   ....[4]....
        /*0054*/ 	.word	0xffffffff


	//   ....[5]....
        /*0058*/ 	.word	0xffffffff


	//----- nvinfo : EIATTR_COOP_GROUP_INSTR_OFFSETS
	.align		4
.L_29:
        /*005c*/ 	.byte	0x04, 0x28
        /*005e*/ 	.short	(.L_31 - .L_30)


	//   ....[0]....
.L_30:
        /*0060*/ 	.word	0x00000060


	//   ....[1]....
        /*0064*/ 	.word	0x00000070


	//   ....[2]....
        /*0068*/ 	.word	0x00000130


	//   ....[3]....
        /*006c*/ 	.word	0x000002b0


	//   ....[4]....
        /*0070*/ 	.word	0x00000760


	//   ....[5]....
        /*0074*/ 	.word	0x000011a0


	//----- nvinfo : EIATTR_REG_RECONFIG
	.align		4
.L_31:
        /*0078*/ 	.byte	0x01, 0x54
	.zero		2


	//----- nvinfo : EIATTR_SYSCALL_OFFSETS
	.align		4
        /*007c*/ 	.byte	0x04, 0x46
        /*007e*/ 	.short	(.L_33 - .L_32)


	//   ....[0]....
.L_32:
        /*0080*/ 	.word	0x00001370


	//----- nvinfo : EIATTR_MBARRIER_INSTR_OFFSETS
	.align		4
.L_33:
        /*0084*/ 	.byte	0x04, 0x39
        /*0086*/ 	.short	(.L_35 - .L_34)


	//   ....[0]....
.L_34:
        /*0088*/ 	.word	0x00000230
        /*008c*/ 	.word	0x000000ff
        /*0090*/ 	.word	0x00000000
        /*0094*/ 	.short	0x0100
        /*0096*/ 	.byte	0x08
	.zero		1


	//   ....[1]....
        /*0098*/ 	.word	0x00000240
        /*009c*/ 	.word	0x000000ff
        /*00a0*/ 	.word	0x00000018
        /*00a4*/ 	.short	0x0100
        /*00a6*/ 	.byte	0x08
	.zero		1


	//   ....[2]....
        /*00a8*/ 	.word	0x00000250
        /*00ac*/ 	.word	0x000000ff
        /*00b0*/ 	.word	0x00000008
        /*00b4*/ 	.short	0x0100
        /*00b6*/ 	.byte	0x08
	.zero		1


	//   ....[3]....
        /*00b8*/ 	.word	0x00000260
        /*00bc*/ 	.word	0x000000ff
        /*00c0*/ 	.word	0x00000020
        /*00c4*/ 	.short	0x0100
        /*00c6*/ 	.byte	0x08
	.zero		1


	//   ....[4]....
        /*00c8*/ 	.word	0x00000270
        /*00cc*/ 	.word	0x000000ff
        /*00d0*/ 	.word	0x00000010
        /*00d4*/ 	.short	0x0100
        /*00d6*/ 	.byte	0x08
	.zero		1


	//   ....[5]....
        /*00d8*/ 	.word	0x00000280
        /*00dc*/ 	.word	0x000000ff
        /*00e0*/ 	.word	0x00000028
        /*00e4*/ 	.short	0x0100
        /*00e6*/ 	.byte	0x08
	.zero		1


	//   ....[6]....
        /*00e8*/ 	.word	0x00000670
        /*00ec*/ 	.word	0x000000ff
        /*00f0*/ 	.word	0x00000040
        /*00f4*/ 	.short	0x0100
        /*00f6*/ 	.byte	0x06
	.zero		1


	//   ....[7]....
        /*00f8*/ 	.word	0x00000700
        /*00fc*/ 	.word	0x000000ff
        /*0100*/ 	.word	0x00000048
        /*0104*/ 	.short	0x0100
        /*0106*/ 	.byte	0x06
	.zero		1


	//   ....[8]....
        /*0108*/ 	.word	0x00001440
        /*010c*/ 	.word	0x00000003
        /*0110*/ 	.word	0x00000000
        /*0114*/ 	.short	0x010a
        /*0116*/ 	.byte	0x3f
	.zero		1


	//   ....[9]....
        /*0118*/ 	.word	0x00001480
        /*011c*/ 	.word	0x00000003
        /*0120*/ 	.word	0x00000000
        /*0124*/ 	.short	0x010a
        /*0126*/ 	.byte	0x3f
	.zero		1


	//   ....[10]....
        /*0128*/ 	.word	0x00001730
        /*012c*/ 	.word	0x00000005
        /*0130*/ 	.word	0x00000000
        /*0134*/ 	.short	0x010a
        /*0136*/ 	.byte	0x3f
	.zero		1


	//   ....[11]....
        /*0138*/ 	.word	0x00001770
        /*013c*/ 	.word	0x00000005
        /*0140*/ 	.word	0x00000000
        /*0144*/ 	.short	0x010a
        /*0146*/ 	.byte	0x3f
	.zero		1


	//   ....[12]....
        /*0148*/ 	.word	0x000018c0
        /*014c*/ 	.word	0x00000005
        /*0150*/ 	.word	0x00000000
        /*0154*/ 	.short	0x0101
        /*0156*/ 	.byte	0x3f
	.zero		1


	//   ....[13]....
        /*0158*/ 	.word	0x00001ae0
        /*015c*/ 	.word	0x00000003
        /*0160*/ 	.word	0x00000000
        /*0164*/ 	.short	0x0101
        /*0166*/ 	.byte	0x3f
	.zero		1


	//   ....[14]....
        /*0168*/ 	.word	0x00006130
        /*016c*/ 	.word	0x00000017
        /*0170*/ 	.word	0x00000018
        /*0174*/ 	.short	0x010a
        /*0176*/ 	.byte	0x3f
	.zero		1


	//   ....[15]....
        /*0178*/ 	.word	0x000064a0
        /*017c*/ 	.word	0x00000003
        /*0180*/ 	.word	0x00000048
        /*0184*/ 	.short	0x0101
        /*0186*/ 	.byte	0x3f
	.zero		1


	//   ....[16]....
        /*0188*/ 	.word	0x00006c00
        /*018c*/ 	.word	0x00000007
        /*0190*/ 	.word	0x00000000
        /*0194*/ 	.short	0x010a
        /*0196*/ 	.byte	0x3f
	.zero		1


	//   ....[17]....
        /*0198*/ 	.word	0x00006c80
        /*019c*/ 	.word	0x00000006
        /*01a0*/ 	.word	0x00000000
        /*01a4*/ 	.short	0x010a
        /*01a6*/ 	.byte	0x3f
	.zero		1


	//   ....[18]....
        /*01a8*/ 	.word	0x00006d10
        /*01ac*/ 	.word	0x00000003
        /*01b0*/ 	.word	0x00000000
        /*01b4*/ 	.short	0x010a
        /*01b6*/ 	.byte	0x3f
	.zero		1


	//   ....[19]....
        /*01b8*/ 	.word	0x00006d70
        /*01bc*/ 	.word	0x00000003
        /*01c0*/ 	.word	0x00000000
        /*01c4*/ 	.short	0x010a
        /*01c6*/ 	.byte	0x3f
	.zero		1


	//   ....[20]....
        /*01c8*/ 	.word	0x00006dc0
        /*01cc*/ 	.word	0x00000005
        /*01d0*/ 	.word	0x00000000
        /*01d4*/ 	.short	0x010a
        /*01d6*/ 	.byte	0x3f
	.zero		1


	//   ....[21]....
        /*01d8*/ 	.word	0x00006e90
        /*01dc*/ 	.word	0x00000017
        /*01e0*/ 	.word	0x00000018
        /*01e4*/ 	.short	0x010a
        /*01e6*/ 	.byte	0x3f
	.zero		1


	//   ....[22]....
        /*01e8*/ 	.word	0x00006f60
        /*01ec*/ 	.word	0x00000007
        /*01f0*/ 	.word	0x00000000
        /*01f4*/ 	.short	0x010a
        /*01f6*/ 	.byte	0x3f
	.zero		1


	//   ....[23]....
        /*01f8*/ 	.word	0x00006fb0
        /*01fc*/ 	.word	0x00000006
        /*0200*/ 	.word	0x00000000
        /*0204*/ 	.short	0x010a
        /*0206*/ 	.byte	0x3f
	.zero		1


	//----- nvinfo : EIATTR_NUM_MBARRIERS
	.align		4
.L_35:
        /*0208*/ 	.byte	0x03, 0x38
        /*020a*/ 	.short	0x0008


	//----- nvinfo : EIATTR_EXIT_INSTR_OFFSETS
	.align		4
        /*020c*/ 	.byte	0x04, 0x1c
        /*020e*/ 	.short	(.L_37 - .L_36)


	//   ....[0]....
.L_36:
        /*0210*/ 	.word	0x000008c0


	//   ....[1]....
        /*0214*/ 	.word	0x000010e0


	//   ....[2]....
        /*0218*/ 	.word	0x00005840


	//   ....[3]....
        /*021c*/ 	.word	0x00005da0


	//   ....[4]....
        /*0220*/ 	.word	0x00006d60


	//----- nvinfo : EIATTR_MAX_THREADS
	.align		4
.L_37:
        /*0224*/ 	.byte	0x04, 0x05
        /*0226*/ 	.short	(.L_39 - .L_38)
.L_38:
        /*0228*/ 	.word	0x00000180
        /*022c*/ 	.word	0x00000001
        /*0230*/ 	.word	0x00000001


	//----- nvinfo : EIATTR_CRS_STACK_SIZE
	.align		4
.L_39:
        /*0234*/ 	.byte	0x04, 0x1e
        /*0236*/ 	.short	(.L_41 - .L_40)
.L_40:
        /*0238*/ 	.word	0x00000000


	//----- nvinfo : EIATTR_CBANK_PARAM_SIZE
	.align		4
.L_41:
        /*023c*/ 	.byte	0x03, 0x19
        /*023e*/ 	.short	0x0470


	//----- nvinfo : EIATTR_PARAM_CBANK
	.align		4
        /*0240*/ 	.byte	0x04, 0x0a
        /*0242*/ 	.short	(.L_43 - .L_42)
	.align		4
.L_42:
        /*0244*/ 	.word	index@(.nv.constant0._ZN7cutlass13device_kernelINS_4gemm6kernel13GemmUniversalIN4cute5tupleIJiiiiEEENS1_10collective13CollectiveMmaINS1_34MainloopSm90TmaGmmaWarpSpecializedILi3ENS5_IJNS4_1CILi1EEENSA_ILi2EEESB_EEENS1_35KernelTmaWarpSpecializedCooperativeEEENS5_IJNSA_ILi256EEENSA_ILi64EEENSA_ILi32EEEEEEaNS5_IJlSB_lEEEaSK_NS4_8TiledMMAINS4_8MMA_AtomIJNS4_4SM904GMMA26MMA_64x64x32_S32S8S8_SS_TNEEEENS4_6LayoutINS5_IJSC_SB_SB_EEENS5_IJSB_NSA_ILi0EEEST_EEEEENS5_IJNS4_10UnderscoreESW_SW_EEEEENS4_23SM90_TMA_LOAD_MULTICASTENS4_14ComposedLayoutINS4_7SwizzleILi1ELi4ELi3EEENS4_18smem_ptr_flag_bitsILi8EEENSR_INS5_IJNSA_ILi8EEESI_EEENS5_IJSI_SB_EEEEEEEvNS4_8identityENS4_13SM90_TMA_LOADES19_vS1A_EENS_8epilogue10collective6detail29Sm90TmaWarpSpecializedAdapterINS1E_15DefaultEpilogueIaSK_SK_NS1D_6thread17LinearCombinationIaLi1EiiLNS1I_9ScaleType4KindE0ELNS_15FloatRoundStyleE2EaEENS1_15EpilogueDefaultEEEEEvvEEEEvNT_6ParamsE)
        /*0248*/ 	.short	0x0210
        /*024a*/ 	.short	0x0470


	//----- nvinfo : EIATTR_SW_WAR
	.align		4
.L_43:
        /*024c*/ 	.byte	0x04, 0x36
        /*024e*/ 	.short	(.L_45 - .L_44)
.L_44:
        /*0250*/ 	.word	0x00000008
.L_45:


//--------------------- .nv.callgraph             --------------------------
	.section	.nv.callgraph,"",@"SHT_CUDA_CALLGRAPH"
	.align	4
	.sectionentsize	8
	.align		4
        /*0000*/ 	.word	0x00000000
	.align		4
        /*0004*/ 	.word	0xffffffff
	.align		4
        /*0008*/ 	.word	index@(_ZN7cutlass13device_kernelINS_4gemm6kernel13GemmUniversalIN4cute5tupleIJiiiiEEENS1_10collective13CollectiveMmaINS1_34MainloopSm90TmaGmmaWarpSpecializedILi3ENS5_IJNS4_1CILi1EEENSA_ILi2EEESB_EEENS1_35KernelTmaWarpSpecializedCooperativeEEENS5_IJNSA_ILi256EEENSA_ILi64EEENSA_ILi32EEEEEEaNS5_IJlSB_lEEEaSK_NS4_8TiledMMAINS4_8MMA_AtomIJNS4_4SM904GMMA26MMA_64x64x32_S32S8S8_SS_TNEEEENS4_6LayoutINS5_IJSC_SB_SB_EEENS5_IJSB_NSA_ILi0EEEST_EEEEENS5_IJNS4_10UnderscoreESW_SW_EEEEENS4_23SM90_TMA_LOAD_MULTICASTENS4_14ComposedLayoutINS4_7SwizzleILi1ELi4ELi3EEENS4_18smem_ptr_flag_bitsILi8EEENSR_INS5_IJNSA_ILi8EEESI_EEENS5_IJSI_SB_EEEEEEEvNS4_8identityENS4_13SM90_TMA_LOADES19_vS1A_EENS_8epilogue10collective6detail29Sm90TmaWarpSpecializedAdapterINS1E_15DefaultEpilogueIaSK_SK_NS1D_6thread17LinearCombinationIaLi1EiiLNS1I_9ScaleType4KindE0ELNS_15FloatRoundStyleE2EaEENS1_15EpilogueDefaultEEEEEvvEEEEvNT_6ParamsE)
	.align		4
        /*000c*/ 	.word	index@(__assertfail)
	.align		4
        /*0010*/ 	.word	0x00000000
	.align		4
        /*0014*/ 	.word	0xfffffffe
	.align		4
        /*0018*/ 	.word	0x00000000
	.align		4
        /*001c*/ 	.word	0xfffffffd
	.align		4
        /*0020*/ 	.word	0x00000000
	.align		4
        /*0024*/ 	.word	0xfffffffc


//--------------------- .nv.constant4             --------------------------
	.section	.nv.constant4,"a",@progbits
	.align	8
	.align		8
.nv.constant4:
        /*0000*/ 	.dword	__assertfail
	.align		8
        /*0008*/ 	.dword	__unnamed_1
	.align		8
        /*0010*/ 	.dword	_ZN39_INTERNAL_04cb5baf_4_k_cu_23577361_43854cuda3std3__45__cpo5beginE
	.align		8
        /*0018*/ 	.dword	_ZN39_INTERNAL_04cb5baf_4_k_cu_23577361_43854cuda3std3__45__cpo3endE
	.align		8
        /*0020*/ 	.dword	_ZN39_INTERNAL_04cb5baf_4_k_cu_23577361_43854cuda3std3__45__cpo6cbeginE
	.align		8
        /*0028*/ 	.dword	_ZN39_INTERNAL_04cb5baf_4_k_cu_23577361_43854cuda3std3__45__cpo4cendE
	.align		8
        /*0030*/ 	.dword	_ZN39_INTERNAL_04cb5baf_4_k_cu_23577361_43854cuda3std3__441_GLOBAL__N__04cb5baf_4_k_cu_23577361_43856ignoreE
	.align		8
        /*0038*/ 	.dword	_ZN39_INTERNAL_04cb5baf_4_k_cu_23577361_43854cuda3std3__419piecewise_constructE
	.align		8
        /*0040*/ 	.dword	_ZN39_INTERNAL_04cb5baf_4_k_cu_23577361_43854cuda3std3__48in_placeE
	.align		8
        /*0048*/ 	.dword	_ZN39_INTERNAL_04cb5baf_4_k_cu_23577361_43854cuda3std6ranges3__45__cpo4swapE
	.align		8
        /*0050*/ 	.dword	_ZN39_INTERNAL_04cb5baf_4_k_cu_23577361_43854cuda3std6ranges3__45__cpo9iter_moveE
	.align		8
        /*0058*/ 	.dword	_ZN39_INTERNAL_04cb5baf_4_k_cu_23577361_43854cute7productE
	.align		8
        /*0060*/ 	.dword	_ZN39_INTERNAL_04cb5baf_4_k_cu_23577361_43854cute1_E
	.align		8
        /*0068*/ 	.dword	$str$22
	.align		8
        /*0070*/ 	.dword	$str$23


//--------------------- .text._ZN7cutlass13device_kernelINS_4gemm6kernel13GemmUniversalIN4cute5tupleIJiiiiEEENS1_10collective13CollectiveMmaINS1_34MainloopSm90TmaGmmaWarpSpecializedILi3ENS5_IJNS4_1CILi1EEENSA_ILi2EEESB_EEENS1_35KernelTmaWarpSpecializedCooperativeEEENS5_IJNSA_ILi256EEENSA_ILi64EEENSA_ILi32EEEEEEaNS5_IJlSB_lEEEaSK_NS4_8TiledMMAINS4_8MMA_AtomIJNS4_4SM904GMMA26MMA_64x64x32_S32S8S8_SS_TNEEEENS4_6LayoutINS5_IJSC_SB_SB_EEENS5_IJSB_NSA_ILi0EEEST_EEEEENS5_IJNS4_10UnderscoreESW_SW_EEEEENS4_23SM90_TMA_LOAD_MULTICASTENS4_14ComposedLayoutINS4_7SwizzleILi1ELi4ELi3EEENS4_18smem_ptr_flag_bitsILi8EEENSR_INS5_IJNSA_ILi8EEESI_EEENS5_IJSI_SB_EEEEEEEvNS4_8identityENS4_13SM90_TMA_LOADES19_vS1A_EENS_8epilogue10collective6detail29Sm90TmaWarpSpecializedAdapterINS1E_15DefaultEpilogueIaSK_SK_NS1D_6thread17LinearCombinationIaLi1EiiLNS1I_9ScaleType4KindE0ELNS_15FloatRoundStyleE2EaEENS1_15EpilogueDefaultEEEEEvvEEEEvNT_6ParamsE --------------------------
	.section	.text._ZN7cutlass13device_kernelINS_4gemm6kernel13GemmUniversalIN4cute5tupleIJiiiiEEENS1_10collective13CollectiveMmaINS1_34MainloopSm90TmaGmmaWarpSpecializedILi3ENS5_IJNS4_1CILi1EEENSA_ILi2EEESB_EEENS1_35KernelTmaWarpSpecializedCooperativeEEENS5_IJNSA_ILi256EEENSA_ILi64EEENSA_ILi32EEEEEEaNS5_IJlSB_lEEEaSK_NS4_8TiledMMAINS4_8MMA_AtomIJNS4_4SM904GMMA26MMA_64x64x32_S32S8S8_SS_TNEEEENS4_6LayoutINS5_IJSC_SB_SB_EEENS5_IJSB_NSA_ILi0EEEST_EEEEENS5_IJNS4_10UnderscoreESW_SW_EEEEENS4_23SM90_TMA_LOAD_MULTICASTENS4_14ComposedLayoutINS4_7SwizzleILi1ELi4ELi3EEENS4_18smem_ptr_flag_bitsILi8EEENSR_INS5_IJNSA_ILi8EEESI_EEENS5_IJSI_SB_EEEEEEEvNS4_8identityENS4_13SM90_TMA_LOADES19_vS1A_EENS_8epilogue10collective6detail29Sm90TmaWarpSpecializedAdapterINS1E_15DefaultEpilogueIaSK_SK_NS1D_6thread17LinearCombinationIaLi1EiiLNS1I_9ScaleType4KindE0ELNS_15FloatRoundStyleE2EaEENS1_15EpilogueDefaultEEEEEvvEEEEvNT_6ParamsE,"ax",@progbits
	.align	128
.text._ZN7cutlass13device_kernelINS_4gemm6kernel13GemmUniversalIN4cute5tupleIJiiiiEEENS1_10collective13CollectiveMmaINS1_34MainloopSm90TmaGmmaWarpSpecializedILi3ENS5_IJNS4_1CILi1EEENSA_ILi2EEESB_EEENS1_35KernelTmaWarpSpecializedCooperativeEEENS5_IJNSA_ILi256EEENSA_ILi64EEENSA_ILi32EEEEEEaNS5_IJlSB_lEEEaSK_NS4_8TiledMMAINS4_8MMA_AtomIJNS4_4SM904GMMA26MMA_64x64x32_S32S8S8_SS_TNEEEENS4_6LayoutINS5_IJSC_SB_SB_EEENS5_IJSB_NSA_ILi0EEEST_EEEEENS5_IJNS4_10UnderscoreESW_SW_EEEEENS4_23SM90_TMA_LOAD_MULTICASTENS4_14ComposedLayoutINS4_7SwizzleILi1ELi4ELi3EEENS4_18smem_ptr_flag_bitsILi8EEENSR_INS5_IJNSA_ILi8EEESI_EEENS5_IJSI_SB_EEEEEEEvNS4_8identityENS4_13SM90_TMA_LOADES19_vS1A_EENS_8epilogue10collective6detail29Sm90TmaWarpSpecializedAdapterINS1E_15DefaultEpilogueIaSK_SK_NS1D_6thread17LinearCombinationIaLi1EiiLNS1I_9ScaleType4KindE0ELNS_15FloatRoundStyleE2EaEENS1_15EpilogueDefaultEEEEEvvEEEEvNT_6ParamsE:
        .type           _ZN7cutlass13device_kernelINS_4gemm6kernel13GemmUniversalIN4cute5tupleIJiiiiEEENS1_10collective13CollectiveMmaINS1_34MainloopSm90TmaGmmaWarpSpecializedILi3ENS5_IJNS4_1CILi1EEENSA_ILi2EEESB_EEENS1_35KernelTmaWarpSpecializedCooperativeEEENS5_IJNSA_ILi256EEENSA_ILi64EEENSA_ILi32EEEEEEaNS5_IJlSB_lEEEaSK_NS4_8TiledMMAINS4_8MMA_AtomIJNS4_4SM904GMMA26MMA_64x64x32_S32S8S8_SS_TNEEEENS4_6LayoutINS5_IJSC_SB_SB_EEENS5_IJSB_NSA_ILi0EEEST_EEEEENS5_IJNS4_10UnderscoreESW_SW_EEEEENS4_23SM90_TMA_LOAD_MULTICASTENS4_14ComposedLayoutINS4_7SwizzleILi1ELi4ELi3EEENS4_18smem_ptr_flag_bitsILi8EEENSR_INS5_IJNSA_ILi8EEESI_EEENS5_IJSI_SB_EEEEEEEvNS4_8identityENS4_13SM90_TMA_LOADES19_vS1A_EENS_8epilogue10collective6detail29Sm90TmaWarpSpecializedAdapterINS1E_15DefaultEpilogueIaSK_SK_NS1D_6thread17LinearCombinationIaLi1EiiLNS1I_9ScaleType4KindE0ELNS_15FloatRoundStyleE2EaEENS1_15EpilogueDefaultEEEEEvvEEEEvNT_6ParamsE,@function
        .size           _ZN7cutlass13device_kernelINS_4gemm6kernel13GemmUniversalIN4cute5tupleIJiiiiEEENS1_10collective13CollectiveMmaINS1_34MainloopSm90TmaGmmaWarpSpecializedILi3ENS5_IJNS4_1CILi1EEENSA_ILi2EEESB_EEENS1_35KernelTmaWarpSpecializedCooperativeEEENS5_IJNSA_ILi256EEENSA_ILi64EEENSA_ILi32EEEEEEaNS5_IJlSB_lEEEaSK_NS4_8TiledMMAINS4_8MMA_AtomIJNS4_4SM904GMMA26MMA_64x64x32_S32S8S8_SS_TNEEEENS4_6LayoutINS5_IJSC_SB_SB_EEENS5_IJSB_NSA_ILi0EEEST_EEEEENS5_IJNS4_10UnderscoreESW_SW_EEEEENS4_23SM90_TMA_LOAD_MULTICASTENS4_14ComposedLayoutINS4_7SwizzleILi1ELi4ELi3EEENS4_18smem_ptr_flag_bitsILi8EEENSR_INS5_IJNSA_ILi8EEESI_EEENS5_IJSI_SB_EEEEEEEvNS4_8identityENS4_13SM90_TMA_LOADES19_vS1A_EENS_8epilogue10collective6detail29Sm90TmaWarpSpecializedAdapterINS1E_15DefaultEpilogueIaSK_SK_NS1D_6thread17LinearCombinationIaLi1EiiLNS1I_9ScaleType4KindE0ELNS_15FloatRoundStyleE2EaEENS1_15EpilogueDefaultEEEEEvvEEEEvNT_6ParamsE,(.L_x_201 - _ZN7cutlass13device_kernelINS_4gemm6kernel13GemmUniversalIN4cute5tupleIJiiiiEEENS1_10collective13CollectiveMmaINS1_34MainloopSm90TmaGmmaWarpSpecializedILi3ENS5_IJNS4_1CILi1EEENSA_ILi2EEESB_EEENS1_35KernelTmaWarpSpecializedCooperativeEEENS5_IJNSA_ILi256EEENSA_ILi64EEENSA_ILi32EEEEEEaNS5_IJlSB_lEEEaSK_NS4_8TiledMMAINS4_8MMA_AtomIJNS4_4SM904GMMA26MMA_64x64x32_S32S8S8_SS_TNEEEENS4_6LayoutINS5_IJSC_SB_SB_EEENS5_IJSB_NSA_ILi0EEEST_EEEEENS5_IJNS4_10UnderscoreESW_SW_EEEEENS4_23SM90_TMA_LOAD_MULTICASTENS4_14ComposedLayoutINS4_7SwizzleILi1ELi4ELi3EEENS4_18smem_ptr_flag_bitsILi8EEENSR_INS5_IJNSA_ILi8EEESI_EEENS5_IJSI_SB_EEEEEEEvNS4_8identityENS4_13SM90_TMA_LOADES19_vS1A_EENS_8epilogue10collective6detail29Sm90TmaWarpSpecializedAdapterINS1E_15DefaultEpilogueIaSK_SK_NS1D_6thread17LinearCombinationIaLi1EiiLNS1I_9ScaleType4KindE0ELNS_15FloatRoundStyleE2EaEENS1_15EpilogueDefaultEEEEEvvEEEEvNT_6ParamsE)
        .other          _ZN7cutlass13device_kernelINS_4gemm6kernel13GemmUniversalIN4cute5tupleIJiiiiEEENS1_10collective13CollectiveMmaINS1_34MainloopSm90TmaGmmaWarpSpecializedILi3ENS5_IJNS4_1CILi1EEENSA_ILi2EEESB_EEENS1_35KernelTmaWarpSpecializedCooperativeEEENS5_IJNSA_ILi256EEENSA_ILi64EEENSA_ILi32EEEEEEaNS5_IJlSB_lEEEaSK_NS4_8TiledMMAINS4_8MMA_AtomIJNS4_4SM904GMMA26MMA_64x64x32_S32S8S8_SS_TNEEEENS4_6LayoutINS5_IJSC_SB_SB_EEENS5_IJSB_NSA_ILi0EEEST_EEEEENS5_IJNS4_10UnderscoreESW_SW_EEEEENS4_23SM90_TMA_LOAD_MULTICASTENS4_14ComposedLayoutINS4_7SwizzleILi1ELi4ELi3EEENS4_18smem_ptr_flag_bitsILi8EEENSR_INS5_IJNSA_ILi8EEESI_EEENS5_IJSI_SB_EEEEEEEvNS4_8identityENS4_13SM90_TMA_LOADES19_vS1A_EENS_8epilogue10collective6detail29Sm90TmaWarpSpecializedAdapterINS1E_15DefaultEpilogueIaSK_SK_NS1D_6thread17LinearCombinationIaLi1EiiLNS1I_9ScaleType4KindE0ELNS_15FloatRoundStyleE2EaEENS1_15EpilogueDefaultEEEEEvvEEEEvNT_6ParamsE,@"STO_CUDA_ENTRY STV_DEFAULT"
_ZN7cutlass13device_kernelINS_4gemm6kernel13GemmUniversalIN4cute5tupleIJiiiiEEENS1_10collective13CollectiveMmaINS1_34MainloopSm90TmaGmmaWarpSpecializedILi3ENS5_IJNS4_1CILi1EEENSA_ILi2EEESB_EEENS1_35KernelTmaWarpSpecializedCooperativeEEENS5_IJNSA_ILi256EEENSA_ILi64EEENSA_ILi32EEEEEEaNS5_IJlSB_lEEEaSK_NS4_8TiledMMAINS4_8MMA_AtomIJNS4_4SM904GMMA26MMA_64x64x32_S32S8S8_SS_TNEEEENS4_6LayoutINS5_IJSC_SB_SB_EEENS5_IJSB_NSA_ILi0EEEST_EEEEENS5_IJNS4_10UnderscoreESW_SW_EEEEENS4_23SM90_TMA_LOAD_MULTICASTENS4_14ComposedLayoutINS4_7SwizzleILi1ELi4ELi3EEENS4_18smem_ptr_flag_bitsILi8EEENSR_INS5_IJNSA_ILi8EEESI_EEENS5_IJSI_SB_EEEEEEEvNS4_8identityENS4_13SM90_TMA_LOADES19_vS1A_EENS_8epilogue10collective6detail29Sm90TmaWarpSpecializedAdapterINS1E_15DefaultEpilogueIaSK_SK_NS1D_6thread17LinearCombinationIaLi1EiiLNS1I_9ScaleType4KindE0ELNS_15FloatRoundStyleE2EaEENS1_15EpilogueDefaultEEEEEvvEEEEvNT_6ParamsE:
[----:B------:R-:W0:Y:S01]  /*0000*/  LDC R1, c[0x0][0x28] ;  /* 0x00000a00ff017b82 */ /* 0x000e220000000800 */
[----:B------:R-:W1:Y:S01]  /*0010*/  S2R R18, SR_TID.X ;  /* 0x0000000000127919 */ /* 0x000e620000002100 */
[----:B------:R-:W-:Y:S01]  /*0020*/  ELECT P0, URZ, PT ;  /* 0x00000000003f782f */ /* 0x000fe20003800000 */
[----:B------:R-:W-:Y:S01]  /*0030*/  BSSY B0, `(.L_x_0) ;  /* 0x000000f000007945 */ /* 0x000fe20003800000 */
[--C-:B-1----:R-:W-:Y:S02]  /*0040*/  SHF.R.U32.HI R0, RZ, 0x5, R18.reuse ;  /* 0x00000005ff007819 */ /* 0x102fe40000011612 */
[----:B------:R-:W-:-:S03]  /*0050*/  SHF.R.U32.HI R3, RZ, 0x7, R18 ;  /* 0x00000007ff037819 */ /* 0x000fc60000011612 */
[----:B------:R-:W1:Y:S04]  /*0060*/  SHFL.IDX PT, R2, R0, RZ, 0x1f ;  /* 0x00001fff00027589 */ /* 0x000e6800000e0000 */
[----:B------:R2:W3:Y:S01]  /*0070*/  SHFL.IDX PT, R5, R3, RZ, 0x1f ;  /* 0x00001fff03057589 */ /* 0x0004e200000e0000 */
[----:B-1----:R-:W-:-:S13]  /*0080*/  ISETP.NE.OR P0, PT, R2, RZ, !P0 ;  /* 0x000000ff0200720c */ /* 0x002fda0004705670 */
[----:B0-23--:R-:W-:Y:S05]  /*0090*/  @P0 BRA `(.L_x_1) ;  /* 0x0000000000200947 */ /* 0x00dfea0003800000 */
[----:B------:R-:W-:Y:S02]  /*00a0*/  ULDC.64 UR4, c[0x0][0x198] ;  /* 0x0000660000047ab9 */ /* 0x000fe40000000a00 */
[----:B------:R-:W-:Y:S02]  /*00b0*/  UIADD3 UR6, UP0, UR4, 0xf0, URZ ;  /* 0x000000f004067890 */ /* 0x000fe4000ff1e03f */
[----:B------:R-:W-:Y:S02]  /*00c0*/  UIADD3 UR4, UP1, UR4, 0x1f0, URZ ;  /* 0x000001f004047890 */ /* 0x000fe4000ff3e03f */
[----:B------:R-:W-:Y:S02]  /*00d0*/  UIADD3.X UR7, URZ, UR5, URZ, UP0, !UPT ;  /* 0x000000053f077290 */ /* 0x000fe400087fe43f */
[----:B------:R-:W-:-:S07]  /*00e0*/  UIADD3.X UR5, URZ, UR5, URZ, UP1, !UPT ;  /* 0x000000053f057290 */ /* 0x000fce0008ffe43f */
[----:B------:R0:W-:Y:S02]  /*00f0*/  UTMACCTL.PF [UR6] ;  /* 0x00000000060079b9 */ /* 0x0001e40008040000 */
[----:B------:R0:W-:Y:S02]  /*0100*/  UTMACCTL.PF [UR4] ;  /* 0x00000000040079b9 */ /* 0x0001e40008040000 */
[----:B0-----:R-:W-:Y:S01]  /*0110*/  NOP ;  /* 0x0000000000007918 */ /* 0x001fe20000000000 */
.L_x_1:
[----:B------:R-:W-:Y:S05]  /*0120*/  BSYNC B0 ;  /* 0x0000000000007941 */ /* 0x000fea0003800000 */
.L_x_0:
[----:B------:R-:W0:Y:S02]  /*0130*/  SHFL.IDX PT, R3, R0, RZ, 0x1f ;  /* 0x00001fff00037589 */ /* 0x000e2400000e0000 */
[----:B0-----:R-:W-:-:S13]  /*0140*/  ISETP.NE.AND P0, PT, R3, RZ, PT ;  /* 0x000000ff0300720c */ /* 0x001fda0003f05270 */
[----:B------:R-:W-:Y:S05]  /*0150*/  @P0 BRA `(.L_x_2) ;  /* 0x0000000000500947 */ /* 0x000fea0003800000 */
[----:B------:R-:W0:Y:S01]  /*0160*/  S2UR UR8, SR_CgaCtaId ;  /* 0x00000000000879c3 */ /* 0x000e220000008800 */
[----:B------:R-:W-:Y:S01]  /*0170*/  UMOV UR4, 0x400 ;  /* 0x0000040000047882 */ /* 0x000fe20000000000 */
[----:B------:R-:W-:Y:S01]  /*0180*/  UMOV UR5, 0x1 ;  /* 0x0000000100057882 */ /* 0x000fe20000000000 */
[----:B------:R-:W-:Y:S01]  /*0190*/  UMOV UR6, 0x4 ;  /* 0x0000000400067882 */ /* 0x000fe20000000000 */
[----:B------:R-:W-:Y:S01]  /*01a0*/  ELECT P0, URZ, PT ;  /* 0x00000000003f782f */ /* 0x000fe20003800000 */
[----:B------:R-:W-:-:S04]  /*01b0*/  UIADD3 UR6, -UR6, 0x100000, URZ ;  /* 0x0010000006067890 */ /* 0x000fc8000fffe13f */
[----:B------:R-:W-:Y:S02]  /*01c0*/  USHF.L.U32 UR7, UR6, 0xb, URZ ;  /* 0x0000000b06077899 */ /* 0x000fe4000800063f */
[----:B------:R-:W-:Y:S02]  /*01d0*/  USHF.L.U32 UR6, UR6, 0x1, URZ ;  /* 0x0000000106067899 */ /* 0x000fe4000800063f */
[----:B0-----:R-:W-:Y:S02]  /*01e0*/  ULEA UR8, UR8, UR4, 0x18 ;  /* 0x0000000408087291 */ /* 0x001fe4000f8ec03f */
[----:B------:R-:W-:-:S04]  /*01f0*/  UIADD3 UR4, -UR5, 0x100000, URZ ;  /* 0x0010000005047890 */ /* 0x000fc8000fffe13f */
[----:B------:R-:W-:Y:S02]  /*0200*/  USHF.L.U32 UR5, UR4, 0xb, URZ ;  /* 0x0000000b04057899 */ /* 0x000fe4000800063f */
[----:B------:R-:W-:Y:S01]  /*0210*/  USHF.L.U32 UR4, UR4, 0x1, URZ ;  /* 0x0000000104047899 */ /* 0x000fe2000800063f */
[----:B------:R-:W0:Y:S11]  /*0220*/  FENCE.VIEW.ASYNC.S ;  /* 0x00000000000073c6 */ /* 0x000e360000000000 */
[----:B0-----:R0:W1:Y:S01]  /*0230*/  SYNCS.EXCH.64 URZ, [UR8], UR4 ;  /* 0x00000004083f75b2 */ /* 0x0010620008000100 */
[----:B------:R0:W2:Y:S01]  /*0240*/  SYNCS.EXCH.64 URZ, [UR8+0x18], UR6 ;  /* 0x00001806083f75b2 */ /* 0x0000a20008000100 */
[----:B------:R0:W3:Y:S01]  /*0250*/  SYNCS.EXCH.64 URZ, [UR8+0x8], UR4 ;  /* 0x00000804083f75b2 */ /* 0x0000e20008000100 */
[----:B------:R0:W4:Y:S01]  /*0260*/  SYNCS.EXCH.64 URZ, [UR8+0x20], UR6 ;  /* 0x00002006083f75b2 */ /* 0x0001220008000100 */
[----:B------:R0:W0:Y:S01]  /*0270*/  SYNCS.EXCH.64 URZ, [UR8+0x10], UR4 ;  /* 0x00001004083f75b2 */ /* 0x0000220008000100 */
[----:B------:R0:W0:Y:S01]  /*0280*/  SYNCS.EXCH.64 URZ, [UR8+0x28], UR6 ;  /* 0x00002806083f75b2 */ /* 0x0000220008000100 */
[----:B------:R-:W-:Y:S01]  /*0290*/  NOP ;  /* 0x0000000000007918 */ /* 0x000fe20000000000 */
.L_x_2:
[----:B------:R-:W-:Y:S01]  /*02a0*/  SHF.R.S32.HI R7, RZ, 0x1f, R18 ;  /* 0x0000001fff077819 */ /* 0x000fe20000011412 */
[----:B------:R-:W5:Y:S01]  /*02b0*/  SHFL.IDX PT, R0, R0, RZ, 0x1f ;  /* 0x00001fff00007589 */ /* 0x000f6200000e0000 */
[----:B0-----:R-:W0:Y:S01]  /*02c0*/  S2UR UR8, SR_CTAID.X ;  /* 0x00000000000879c3 */ /* 0x001e220000002500 */
[----:B------:R-:W-:Y:S02]  /*02d0*/  ELECT P0, URZ, PT ;  /* 0x00000000003f782f */ /* 0x000fe40003800000 */
[----:B------:R-:W-:Y:S01]  /*02e0*/  LEA.HI R7, R7, R18, RZ, 0x7 ;  /* 0x0000001207077211 */ /* 0x000fe200078f38ff */
[----:B------:R-:W1:Y:S01]  /*02f0*/  S2R R4, SR_CTAID.Y ;  /* 0x0000000000047919 */ /* 0x000e620000002600 */
[----:B------:R-:W-:Y:S01]  /*0300*/  ULDC UR4, c[0x0][0x154] ;  /* 0x0000550000047ab9 */ /* 0x000fe20000000800 */
[----:B------:R-:W-:Y:S01]  /*0310*/  NOP ;  /* 0x0000000000007918 */ /* 0x000fe20000000000 */
[----:B------:R-:W-:Y:S01]  /*0320*/  LOP3.LUT R7, R7, 0xffffff80, RZ, 0xc0, !PT ;  /* 0xffffff8007077812 */ /* 0x000fe200078ec0ff */
[----:B------:R-:W-:Y:S01]  /*0330*/  NOP ;  /* 0x0000000000007918 */ /* 0x000fe20000000000 */
[----:B------:R-:W2:Y:S03]  /*0340*/  LDC R12, c[0x0][0x140] ;  /* 0x00005000ff0c7b82 */ /* 0x000ea60000000800 */
[----:B------:R-:W-:-:S05]  /*0350*/  IMAD.IADD R7, R18, 0x1, -R7 ;  /* 0x0000000112077824 */ /* 0x000fca00078e0a07 */
[----:B------:R-:W-:Y:S02]  /*0360*/  SHF.R.S32.HI R6, RZ, 0x1f, R7 ;  /* 0x0000001fff067819 */ /* 0x000fe40000011407 */
[----:B------:R-:W-:Y:S02]  /*0370*/  LOP3.LUT P2, RZ, R7, 0x7, RZ, 0xc0, !PT ;  /* 0x0000000707ff7812 */ /* 0x000fe4000784c0ff */
[----:B------:R-:W-:Y:S02]  /*0380*/  LEA.HI R6, R6, R7, RZ, 0x3 ;  /* 0x0000000706067211 */ /* 0x000fe400078f18ff */
[----:B-----5:R-:W-:Y:S02]  /*0390*/  ISETP.NE.OR P0, PT, R0, RZ, !P0 ;  /* 0x000000ff0000720c */ /* 0x020fe40004705670 */
[--C-:B------:R-:W-:Y:S02]  /*03a0*/  SHF.R.S32.HI R0, RZ, 0x3, R6.reuse ;  /* 0x00000003ff007819 */ /* 0x100fe40000011406 */
[----:B------:R-:W-:-:S02]  /*03b0*/  SHF.R.S32.HI R9, RZ, 0x1f, R6 ;  /* 0x0000001fff097819 */ /* 0x000fc40000011406 */
[----:B------:R-:W-:Y:S02]  /*03c0*/  SHF.R.S32.HI R6, RZ, 0x1f, R3 ;  /* 0x0000001fff067819 */ /* 0x000fe40000011403 */
[----:B------:R-:W-:Y:S02]  /*03d0*/  LEA.HI R9, R9, R0, RZ, 0x2 ;  /* 0x0000000009097211 */ /* 0x000fe400078f10ff */
[----:B------:R-:W-:Y:S02]  /*03e0*/  LEA.HI R6, R6, R3, RZ, 0x2 ;  /* 0x0000000306067211 */ /* 0x000fe400078f10ff */
[----:B-1----:R-:W-:Y:S01]  /*03f0*/  I2FP.F32.U32 R8, R4 ;  /* 0x0000000400087245 */ /* 0x002fe20000201000 */
[----:B------:R-:W-:Y:S01]  /*0400*/  VOTEU.ALL UP0, P0 ;  /* 0x00000000003f7886 */ /* 0x000fe20000000000 */
[----:B------:R-:W-:Y:S01]  /*0410*/  LOP3.LUT R6, R6, 0x3ffffffc, RZ, 0xc0, !PT ;  /* 0x3ffffffc06067812 */ /* 0x000fe200078ec0ff */
[----:B------:R-:W-:Y:S01]  /*0420*/  VOTEU.ALL UP1, P0 ;  /* 0x00000000003f7886 */ /* 0x000fe20000020000 */
[----:B------:R-:W-:Y:S01]  /*0430*/  LOP3.LUT R9, R9, 0xfffffffc, RZ, 0xc0, !PT ;  /* 0xfffffffc09097812 */ /* 0x000fe200078ec0ff */
[----:B------:R-:W-:Y:S01]  /*0440*/  FMUL R10, R8, UR4 ;  /* 0x00000004080a7c20 */ /* 0x000fe20008400000 */
[----:B------:R-:W1:Y:S01]  /*0450*/  @!UP0 S2UR UR7, SR_CgaCtaId ;  /* 0x00000000000789c3 */ /* 0x000e620000008800 */
[----:B------:R-:W-:Y:S01]  /*0460*/  IMAD.IADD R11, R3, 0x1, -R6 ;  /* 0x00000001030b7824 */ /* 0x000fe200078e0a06 */
[----:B0-----:R-:W-:Y:S01]  /*0470*/  I2FP.F32.U32 R6, UR8 ;  /* 0x0000000800067c45 */ /* 0x001fe20008201000 */
[----:B------:R-:W-:Y:S01]  /*0480*/  IMAD.IADD R0, R0, 0x1, -R9 ;  /* 0x0000000100007824 */ /* 0x000fe200078e0a09 */
[----:B------:R-:W-:Y:S01]  /*0490*/  ULDC UR4, c[0x0][0x150] ;  /* 0x0000540000047ab9 */ /* 0x000fe20000000800 */
[----:B------:R-:W0:Y:S01]  /*04a0*/  F2I.U32.TRUNC.NTZ R10, R10 ;  /* 0x0000000a000a7305 */ /* 0x000e22000020f000 */
[----:B------:R-:W-:Y:S01]  /*04b0*/  SHF.R.S32.HI R3, RZ, 0x1f, R2 ;  /* 0x0000001fff037819 */ /* 0x000fe20000011402 */
[----:B------:R-:W-:Y:S01]  /*04c0*/  FMUL R6, R6, UR4 ;  /* 0x0000000406067c20 */ /* 0x000fe20008400000 */
[----:B------:R-:W5:Y:S01]  /*04d0*/  LDC R9, c[0x0][0x148] ;  /* 0x00005200ff097b82 */ /* 0x000f620000000800 */
[----:B------:R-:W-:Y:S01]  /*04e0*/  IMAD R11, R11, 0x4, R0 ;  /* 0x000000040b0b7824 */ /* 0x000fe200078e0200 */
[----:B------:R-:W-:Y:S01]  /*04f0*/  LEA.HI R3, R3, R2, RZ, 0x2 ;  /* 0x0000000203037211 */ /* 0x000fe200078f10ff */
[----:B------:R-:W-:Y:S01]  /*0500*/  UMOV UR4, 0x20 ;  /* 0x0000002000047882 */ /* 0x000fe20000000000 */
[----:B------:R-:W-:Y:S01]  /*0510*/  @!UP0 UMOV UR6, 0x400 ;  /* 0x0000040000068882 */ /* 0x000fe20000000000 */
[----:B------:R-:W3:Y:S01]  /*0520*/  F2I.U32.TRUNC.NTZ R6, R6 ;  /* 0x0000000600067305 */ /* 0x000ee2000020f000 */
[----:B------:R-:W-:Y:S01]  /*0530*/  LOP3.LUT R3, R3, 0xfffffffc, RZ, 0xc0, !PT ;  /* 0xfffffffc03037812 */ /* 0x000fe200078ec0ff */
[----:B------:R-:W-:Y:S01]  /*0540*/  IMAD.SHL.U32 R22, R11, 0x4, RZ ;  /* 0x000000040b167824 */ /* 0x000fe200078e00ff */
[----:B------:R-:W4:Y:S01]  /*0550*/  LDC R8, c[0x0][0x144] ;  /* 0x00005100ff087b82 */ /* 0x000f220000000800 */
[----:B------:R-:W-:-:S04]  /*0560*/  @!UP0 UIADD3 UR4, -UR4, 0x100000, URZ ;  /* 0x0010000004048890 */ /* 0x000fc8000fffe13f */
[----:B------:R-:W-:Y:S02]  /*0570*/  @!UP0 USHF.L.U32 UR5, UR4, 0xb, URZ ;  /* 0x0000000b04058899 */ /* 0x000fe4000800063f */
[----:B------:R-:W-:Y:S01]  /*0580*/  @!UP0 USHF.L.U32 UR4, UR4, 0x1, URZ ;  /* 0x0000000104048899 */ /* 0x000fe2000800063f */
[----:B--2---:R-:W-:Y:S01]  /*0590*/  ISETP.EQ.U32.AND P3, PT, R12, 0x1, PT ;  /* 0x000000010c00780c */ /* 0x004fe20003f62070 */
[----:B------:R-:W-:Y:S01]  /*05a0*/  IMAD.IADD R0, R2, 0x1, -R3 ;  /* 0x0000000102007824 */ /* 0x000fe200078e0a03 */
[----:B------:R-:W-:Y:S01]  /*05b0*/  LOP3.LUT R22, R11, 0xc, R22, 0x78, !PT ;  /* 0x0000000c0b167812 */ /* 0x000fe200078e7816 */
[----:B0-----:R-:W-:Y:S01]  /*05c0*/  IMAD.MOV R14, RZ, RZ, -R10 ;  /* 0x000000ffff0e7224 */ /* 0x001fe200078e0a0a */
[----:B-1----:R-:W-:Y:S02]  /*05d0*/  @!UP0 ULEA UR6, UR7, UR6, 0x18 ;  /* 0x0000000607068291 */ /* 0x002fe4000f8ec03f */
[----:B------:R-:W-:Y:S01]  /*05e0*/  ISETP.NE.AND P1, PT, R0, 0x3, PT ;  /* 0x000000030000780c */ /* 0x000fe20003f25270 */
[----:B------:R-:W-:Y:S01]  /*05f0*/  VOTEU.ALL UP0, P0 ;  /* 0x00000000003f7886 */ /* 0x000fe20000000000 */
[----:B------:R-:W-:Y:S01]  /*0600*/  ISETP.LT.U32.AND P0, PT, R22, 0x2, !P2 ;  /* 0x000000021600780c */ /* 0x000fe20005701070 */
[----:B---3--:R-:W-:Y:S01]  /*0610*/  IMAD.MOV R3, RZ, RZ, -R6 ;  /* 0x000000ffff037224 */ /* 0x008fe200078e0a06 */
[----:B------:R-:W-:-:S02]  /*0620*/  ISETP.EQ.OR P1, PT, R0, RZ, !P1 ;  /* 0x000000ff0000720c */ /* 0x000fc40004f22670 */
[----:B------:R-:W-:Y:S01]  /*0630*/  ISETP.NE.AND P2, PT, R5, RZ, PT ;  /* 0x000000ff0500720c */ /* 0x000fe20003f45270 */
[----:B-----5:R-:W-:Y:S01]  /*0640*/  IMAD R7, R9, R14, R4 ;  /* 0x0000000e09077224 */ /* 0x020fe200078e0204 */
[----:B------:R-:W-:Y:S01]  /*0650*/  ISETP.EQ.AND P1, PT, R5, RZ, P1 ;  /* 0x000000ff0500720c */ /* 0x000fe20000f22270 */
[----:B------:R-:W0:Y:S02]  /*0660*/  FENCE.VIEW.ASYNC.S ;  /* 0x00000000000073c6 */ /* 0x000e240000000000 */
[----:B0-----:R0:W1:Y:S01]  /*0670*/  @!UP0 SYNCS.EXCH.64 URZ, [UR6+0x40], UR4 ;  /* 0x00004004063f85b2 */ /* 0x0010620008000100 */
[----:B------:R-:W-:Y:S02]  /*0680*/  ISETP.NE.AND P4, PT, R7, R22, PT ;  /* 0x000000160700720c */ /* 0x000fe40003f85270 */
[----:B------:R-:W-:Y:S01]  /*0690*/  SEL R19, RZ, 0x1, !P1 ;  /* 0x00000001ff137807 */ /* 0x000fe20004800000 */
[----:B----4-:R-:W-:Y:S02]  /*06a0*/  IMAD R3, R8, R3, UR8 ;  /* 0x0000000808037e24 */ /* 0x010fe4000f8e0203 */
[----:B------:R-:W-:-:S03]  /*06b0*/  VIADD R8, R5, 0xffffffff ;  /* 0xffffffff05087836 */ /* 0x000fc60000000000 */
[----:B------:R-:W-:Y:S02]  /*06c0*/  ISETP.EQ.OR P4, PT, R3, RZ, !P4 ;  /* 0x000000ff0300720c */ /* 0x000fe40006782670 */
[----:B------:R-:W-:Y:S02]  /*06d0*/  ISETP.GE.U32.AND P5, PT, R8, 0x2, PT ;  /* 0x000000020800780c */ /* 0x000fe40003fa6070 */
[----:B------:R-:W-:Y:S02]  /*06e0*/  PLOP3.LUT P0, PT, P0, P4, PT, 0x80, 0x0 ;  /* 0x000000000000781c */ /* 0x000fe40000709070 */
[----:B------:R-:W-:Y:S01]  /*06f0*/  SEL R19, R19, 0x2, P5 ;  /* 0x0000000213137807 */ /* 0x000fe20002800000 */
[----:B------:R0:W2:Y:S01]  /*0700*/  @!UP1 SYNCS.EXCH.64 URZ, [UR6+0x48], UR4 ;  /* 0x00004804063f95b2 */ /* 0x0000a20008000100 */
[----:B------:R-:W-:Y:S01]  /*0710*/  P2R R102, PR, RZ, 0x1 ;  /* 0x00000001ff667803 */ /* 0x000fe20000000000 */
[----:B------:R-:W-:Y:S01]  /*0720*/  NOP ;  /* 0x0000000000007918 */ /* 0x000fe20000000000 */
[----:B------:R-:W-:Y:S07]  /*0730*/  @!P3 BRA `(.L_x_3) ;  /* 0x000000000008b947 */ /* 0x000fee0003800000 */
[----:B-12---:R-:W-:Y:S01]  /*0740*/  UCGABAR_ARV ;  /* 0x00000000000079c7 */ /* 0x006fe20008000000 */
[----:B------:R-:W-:Y:S05]  /*0750*/  BRA `(.L_x_4) ;  /* 0x0000000000047947 */ /* 0x000fea0003800000 */
.L_x_3:
[----:B-12---:R-:W-:Y:S01]  /*0760*/  NOP ;  /* 0x0000000000007918 */ /* 0x006fe20000000000 */
.L_x_4:
[----:B------:R-:W1:Y:S01]  /*0770*/  LDC R2, c[0x0][0x65c] ;  /* 0x00019700ff027b82 */ /* 0x000e620000000800 */
[----:B------:R-:W-:Y:S02]  /*0780*/  IMAD.U32 R6, RZ, RZ, UR8 ;  /* 0x00000008ff067e24 */ /* 0x000fe4000f8e00ff */
[----:B------:R-:W-:Y:S01]  /*0790*/  IMAD.MOV.U32 R7, RZ, RZ, RZ ;  /* 0x000000ffff077224 */ /* 0x000fe200078e00ff */
[----:B-1----:R-:W-:-:S04]  /*07a0*/  ISETP.NE.AND P1, PT, R2, 0x1, PT ;  /* 0x000000010200780c */ /* 0x002fc80003f25270 */
[----:B------:R-:W-:-:S09]  /*07b0*/  P2R R5, PR, RZ, 0x2 ;  /* 0x00000002ff057803 */ /* 0x000fd20000000000 */
[----:B------:R-:W1:Y:S01]  /*07c0*/  @P1 LDC R17, c[0x0][0x10] ;  /* 0x00000400ff111b82 */ /* 0x000e620000000800 */
[----:B------:R-:W-:Y:S02]  /*07d0*/  @P1 IMAD.MOV.U32 R5, RZ, RZ, RZ ;  /* 0x000000ffff051224 */ /* 0x000fe400078e00ff */
[----:B------:R-:W-:-:S05]  /*07e0*/  @P1 IMAD.MOV.U32 R13, RZ, RZ, RZ ;  /* 0x000000ffff0d1224 */ /* 0x000fca00078e00ff */
[----:B------:R-:W2:Y:S01]  /*07f0*/  @!P1 LDC R11, c[0x0][0xc] ;  /* 0x00000300ff0b9b82 */ /* 0x000ea20000000800 */
[----:B-1----:R-:W-:-:S04]  /*0800*/  @P1 IMAD.WIDE.U32 R16, R17, UR8, R4 ;  /* 0x0000000811101c25 */ /* 0x002fc8000f8e0004 */
[----:B------:R-:W-:Y:S02]  /*0810*/  @P1 IMAD.IADD R17, R17, 0x1, R13 ;  /* 0x0000000111111824 */ /* 0x000fe400078e020d */
[----:B--2---:R-:W-:-:S04]  /*0820*/  @!P1 IMAD.WIDE.U32 R6, R4, R11, R6 ;  /* 0x0000000b04069225 */ /* 0x004fc800078e0006 */
[----:B------:R-:W-:Y:S02]  /*0830*/  @!P1 IMAD.MOV.U32 R16, RZ, RZ, R6 ;  /* 0x000000ffff109224 */ /* 0x000fe400078e0006 */
[----:B------:R-:W-:Y:S01]  /*0840*/  @!P1 IMAD.MOV.U32 R17, RZ, RZ, R7 ;  /* 0x000000ffff119224 */ /* 0x000fe200078e0007 */
[----:B------:R-:W-:Y:S06]  /*0850*/  @!P3 BRA `(.L_x_5) ;  /* 0x00000000000cb947 */ /* 0x000fec0003800000 */
[----:B------:R-:W-:Y:S01]  /*0860*/  UCGABAR_WAIT ;  /* 0x0000000000007dc7 */ /* 0x000fe20008000000 */
[----:B------:R-:W-:Y:S01]  /*0870*/  CCTL.IVALL ;  /* 0x00000000ff00798f */ /* 0x000fe20002000000 */
[----:B------:R-:W-:Y:S05]  /*0880*/  BRA `(.L_x_6) ;  /* 0x0000000000047947 */ /* 0x000fea0003800000 */
.L_x_5:
[----:B------:R-:W-:Y:S06]  /*0890*/  BAR.SYNC.DEFER_BLOCKING 0x0 ;  /* 0x0000000000007b1d */ /* 0x000fec0000010000 */
.L_x_6:
[----:B------:R-:W-:Y:S05]  /*08a0*/  @!P2 BRA `(.L_x_7) ;  /* 0x0000004c00e8a947 */ /* 0x000fea0003800000 */
[----:B------:R-:W-:-:S13]  /*08b0*/  ISETP.GT.U32.AND P0, PT, R8, 0x1, PT ;  /* 0x000000010800780c */ /* 0x000fda0003f04070 */
[----:B0-----:R-:W-:Y:S05]  /*08c0*/  @P0 EXIT ;  /* 0x000000000000094d */ /* 0x001fea0003800000 */
[----:B------:R-:W-:Y:S01]  /*08d0*/  ULDC.64 UR4, c[0x0][0x650] ;  /* 0x0001940000047ab9 */ /* 0x000fe20000000a00 */
[----:B------:R-:W-:Y:S01]  /*08e0*/  PRMT R0, RZ, 0x7610, R0 ;  /* 0x00007610ff007816 */ /* 0x000fe20000000000 */
[----:B------:R-:W-:Y:S01]  /*08f0*/  IMAD.MOV.U32 R91, RZ, RZ, -0x1 ;  /* 0xffffffffff5b7424 */ /* 0x000fe200078e00ff */
[----:B------:R-:W-:Y:S01]  /*0900*/  ISETP.GE.U32.AND P0, PT, R16, UR4, PT ;  /* 0x0000000410007c0c */ /* 0x000fe2000bf06070 */
[----:B------:R-:W-:Y:S02]  /*0910*/  IMAD.MOV.U32 R92, RZ, RZ, -0x1 ;  /* 0xffffffffff5c7424 */ /* 0x000fe400078e00ff */
[----:B------:R-:W-:Y:S01]  /*0920*/  IMAD.MOV.U32 R23, RZ, RZ, -0x1 ;  /* 0xffffffffff177424 */ /* 0x000fe200078e00ff */
[----:B------:R-:W-:-:S13]  /*0930*/  ISETP.GE.U32.AND.EX P0, PT, R17, UR5, PT, P0 ;  /* 0x0000000511007c0c */ /* 0x000fda000bf06100 */
[----:B------:R-:W-:Y:S05]  /*0940*/  @P0 BRA `(.L_x_8) ;  /* 0x00000004002c0947 */ /* 0x000fea0003800000 */
[----:B------:R-:W0:Y:S01]  /*0950*/  LDC.64 R20, c[0x0][0x628] ;  /* 0x00018a00ff147b82 */ /* 0x000e220000000a00 */
[----:B------:R-:W-:Y:S02]  /*0960*/  IMAD.MOV.U32 R6, RZ, RZ, R16 ;  /* 0x000000ffff067224 */ /* 0x000fe400078e0010 */
[----:B------:R-:W-:-:S05]  /*0970*/  IMAD.MOV.U32 R7, RZ, RZ, R17 ;  /* 0x000000ffff077224 */ /* 0x000fca00078e0011 */
[----:B------:R-:W1:Y:S08]  /*0980*/  LDC R0, c[0x0][0x630] ;  /* 0x00018c00ff007b82 */ /* 0x000e700000000800 */
[----:B------:R-:W2:Y:S01]  /*0990*/  LDC.64 R24, c[0x0][0x620] ;  /* 0x00018800ff187b82 */ /* 0x000ea20000000a00 */
[----:B0-----:R-:W-:-:S04]  /*09a0*/  ISETP.NE.U32.AND P0, PT, R20, RZ, PT ;  /* 0x000000ff1400720c */ /* 0x001fc80003f05070 */
[----:B------:R-:W-:-:S13]  /*09b0*/  ISETP.NE.AND.EX P0, PT, R21, RZ, PT, P0 ;  /* 0x000000ff1500720c */ /* 0x000fda0003f05300 */
[----:B-12---:R-:W-:Y:S05]  /*09c0*/  @!P0 BRA `(.L_x_9) ;  /* 0x0000000000288947 */ /* 0x006fea0003800000 */
[----:B------:R-:W0:Y:S02]  /*09d0*/  LDC R13, c[0x0][0x634] ;  /* 0x00018d00ff0d7b82 */ /* 0x000e240000000800 */
[----:B0-----:R-:W-:-:S05]  /*09e0*/  IADD3 R13, P0, R16, R13, RZ ;  /* 0x0000000d100d7210 */ /* 0x001fca0007f1e0ff */
[----:B------:R-:W-:-:S04]  /*09f0*/  IMAD.X R15, RZ, RZ, R17, P0 ;  /* 0x000000ffff0f7224 */ /* 0x000fc800000e0611 */
[----:B------:R-:W-:-:S04]  /*0a00*/  IMAD.WIDE.U32 R6, R15, R20, RZ ;  /* 0x000000140f067225 */ /* 0x000fc800078e00ff */
[----:B------:R-:W-:-:S04]  /*0a10*/  IMAD.WIDE.U32 R10, P0, R13, R21, R6 ;  /* 0x000000150d0a7225 */ /* 0x000fc80007800006 */
[----:B------:R-:W-:-:S04]  /*0a20*/  IMAD.WIDE.U32 R6, R13, R20, RZ ;  /* 0x000000140d067225 */ /* 0x000fc800078e00ff */
[----:B------:R-:W-:Y:S01]  /*0a30*/  IMAD.X R13, RZ, RZ, RZ, P0 ;  /* 0x000000ffff0d7224 */ /* 0x000fe200000e06ff */
[----:B------:R-:W-:Y:S01]  /*0a40*/  IADD3 RZ, P0, R7, R10, RZ ;  /* 0x0000000a07ff7210 */ /* 0x000fe20007f1e0ff */
[----:B------:R-:W-:-:S04]  /*0a50*/  IMAD.MOV.U32 R12, RZ, RZ, R11 ;  /* 0x000000ffff0c7224 */ /* 0x000fc800078e000b */
[----:B------:R-:W-:-:S08]  /*0a60*/  IMAD.WIDE.U32.X R6, R15, R21, R12, P0 ;  /* 0x000000150f067225 */ /* 0x000fd000000e040c */
.L_x_9:
[----:B------:R-:W0:Y:S01]  /*0a70*/  LDC.64 R20, c[0x0][0x640] ;  /* 0x00019000ff147b82 */ /* 0x000e220000000a00 */
[--C-:B------:R-:W-:Y:S01]  /*0a80*/  SHF.R.U64 R27, R6, R0, R7.reuse ;  /* 0x00000000061b7219 */ /* 0x100fe20000001207 */
[----:B------:R-:W-:Y:S01]  /*0a90*/  IMAD R28, R9, R14, R4 ;  /* 0x0000000e091c7224 */ /* 0x000fe200078e0204 */
[----:B------:R-:W-:Y:S02]  /*0aa0*/  SHF.R.U32.HI R0, RZ, R0, R7 ;  /* 0x00000000ff007219 */ /* 0x000fe40000011607 */
[----:B------:R-:W-:-:S03]  /*0ab0*/  IADD3 R5, P0, RZ, -R27, RZ ;  /* 0x8000001bff057210 */ /* 0x000fc60007f1e0ff */
[----:B------:R-:W1:Y:S02]  /*0ac0*/  LDC R8, c[0x0][0x618] ;  /* 0x00018600ff087b82 */ /* 0x000e640000000800 */
[----:B------:R-:W-:-:S04]  /*0ad0*/  IMAD.X R7, RZ, RZ, ~R0, P0 ;  /* 0x000000ffff077224 */ /* 0x000fc800000e0e00 */
[-C--:B------:R-:W-:Y:S02]  /*0ae0*/  IMAD R0, R7, R24.reuse, RZ ;  /* 0x0000001807007224 */ /* 0x080fe400078e02ff */
[----:B------:R-:W2:Y:S01]  /*0af0*/  LDC R11, c[0x0][0x608] ;  /* 0x00018200ff0b7b82 */ /* 0x000ea20000000800 */
[----:B------:R-:W-:-:S04]  /*0b00*/  IMAD.WIDE.U32 R6, R5, R24, R16 ;  /* 0x0000001805067225 */ /* 0x000fc800078e0010 */
[----:B------:R-:W-:Y:S02]  /*0b10*/  IMAD R5, R5, R25, R0 ;  /* 0x0000001905057224 */ /* 0x000fe400078e0200 */
[----:B------:R-:W-:Y:S01]  /*0b20*/  IMAD.MOV.U32 R25, RZ, RZ, 0x1 ;  /* 0x00000001ff197424 */ /* 0x000fe200078e00ff */
[----:B------:R-:W3:Y:S01]  /*0b30*/  LDC R12, c[0x0][0x658] ;  /* 0x00019600ff0c7b82 */ /* 0x000ee20000000800 */
[----:B0-----:R-:W-:Y:S01]  /*0b40*/  ISETP.NE.U32.AND P0, PT, R20, RZ, PT ;  /* 0x000000ff1400720c */ /* 0x001fe20003f05070 */
[----:B------:R-:W-:Y:S02]  /*0b50*/  IMAD.IADD R5, R7, 0x1, R5 ;  /* 0x0000000107057824 */ /* 0x000fe400078e0205 */
[----:B------:R-:W-:Y:S01]  /*0b60*/  IMAD.MOV.U32 R7, RZ, RZ, -0x1 ;  /* 0xffffffffff077424 */ /* 0x000fe200078e00ff */
[----:B------:R-:W-:-:S03]  /*0b70*/  ISETP.NE.AND.EX P0, PT, R21, RZ, PT, P0 ;  /* 0x000000ff1500720c */ /* 0x000fc60003f05300 */
[----:B------:R-:W0:Y:S01]  /*0b80*/  LDC R15, c[0x0][0x600] ;  /* 0x00018000ff0f7b82 */ /* 0x000e220000000800 */
[-CC-:B-1----:R-:W-:Y:S02]  /*0b90*/  SHF.R.U64 R13, R6, R8.reuse, R5.reuse ;  /* 0x00000008060d7219 */ /* 0x182fe40000001205 */
[----:B------:R-:W-:-:S05]  /*0ba0*/  SHF.R.U32.HI R0, RZ, R8, R5 ;  /* 0x00000008ff007219 */ /* 0x000fca0000011605 */
[----:B------:R-:W1:Y:S01]  /*0bb0*/  LDC R23, c[0x0][0x648] ;  /* 0x00019200ff177b82 */ /* 0x000e620000000800 */
[-CC-:B--2---:R-:W-:Y:S02]  /*0bc0*/  SHF.R.U64 R29, R13, R11.reuse, R0.reuse ;  /* 0x0000000b0d1d7219 */ /* 0x184fe40000001200 */
[----:B------:R-:W-:-:S05]  /*0bd0*/  SHF.R.U32.HI R5, RZ, R11, R0 ;  /* 0x0000000bff057219 */ /* 0x000fca0000011600 */
[----:B------:R-:W2:Y:S01]  /*0be0*/  LDC R24, c[0x0][0x638] ;  /* 0x00018e00ff187b82 */ /* 0x000ea20000000800 */
[-CC-:B---3--:R-:W-:Y:S02]  /*0bf0*/  SHF.R.U64 R14, R29, R12.reuse, R5.reuse ;  /* 0x0000000c1d0e7219 */ /* 0x188fe40000001205 */
[-C--:B------:R-:W-:Y:S02]  /*0c00*/  SHF.L.U32 R0, R7, R12.reuse, RZ ;  /* 0x0000000c07007219 */ /* 0x080fe400000006ff */
[----:B------:R-:W-:Y:S01]  /*0c10*/  SHF.R.U32.HI R5, RZ, R12, R5 ;  /* 0x0000000cff057219 */ /* 0x000fe20000011605 */
[----:B------:R-:W-:Y:S01]  /*0c20*/  IMAD.MOV.U32 R4, RZ, RZ, R14 ;  /* 0x000000ffff047224 */ /* 0x000fe200078e000e */
[----:B------:R-:W-:Y:S01]  /*0c30*/  LOP3.LUT R10, RZ, R0, RZ, 0x33, !PT ;  /* 0x00000000ff0a7212 */ /* 0x000fe200078e33ff */
[----:B------:R-:W3:Y:S01]  /*0c40*/  LDC R26, c[0x0][0x610] ;  /* 0x00018400ff1a7b82 */ /* 0x000ee20000000800 */
[----:B------:R-:W-:Y:S05]  /*0c50*/  @!P0 BRA `(.L_x_10) ;  /* 0x0000000000288947 */ /* 0x000fea0003800000 */
[----:B------:R-:W4:Y:S02]  /*0c60*/  LDC R9, c[0x0][0x64c] ;  /* 0x00019300ff097b82 */ /* 0x000f240000000800 */
[----:B----4-:R-:W-:-:S05]  /*0c70*/  IADD3 R9, P0, R14, R9, RZ ;  /* 0x000000090e097210 */ /* 0x010fca0007f1e0ff */
        /* <DEDUP_REMOVED lines=8> */
.L_x_10:
[----:B-1----:R-:W-:Y:S01]  /*0d00*/  SHF.R.U64 R4, R4, R23, R5 ;  /* 0x0000001704047219 */ /* 0x002fe20000001205 */
[----:B0-----:R-:W-:Y:S01]  /*0d10*/  VIADD R6, R15, 0xffffffff ;  /* 0xffffffff0f067836 */ /* 0x001fe20000000000 */
[----:B------:R-:W-:Y:S01]  /*0d20*/  SHF.L.U32 R0, R25, R12, RZ ;  /* 0x0000000c19007219 */ /* 0x000fe200000006ff */
[----:B------:R-:W-:Y:S01]  /*0d30*/  IMAD.MOV.U32 R23, RZ, RZ, R27 ;  /* 0x000000ffff177224 */ /* 0x000fe200078e001b */
[----:B------:R-:W-:Y:S01]  /*0d40*/  LOP3.LUT R5, R29, R10, RZ, 0xc0, !PT ;  /* 0x0000000a1d057212 */ /* 0x000fe200078ec0ff */
[----:B------:R-:W-:Y:S01]  /*0d50*/  IMAD.MOV R7, RZ, RZ, -R4 ;  /* 0x000000ffff077224 */ /* 0x000fe200078e0a04 */
[----:B------:R-:W-:Y:S02]  /*0d60*/  SEL R3, R3, R28, !P1 ;  /* 0x0000001c03037207 */ /* 0x000fe40004800000 */
[----:B------:R-:W-:Y:S01]  /*0d70*/  LOP3.LUT R6, R13, R6, RZ, 0xc0, !PT ;  /* 0x000000060d067212 */ /* 0x000fe200078ec0ff */
[----:B------:R-:W-:Y:S02]  /*0d80*/  IMAD R4, R0, R4, R5 ;  /* 0x0000000400047224 */ /* 0x000fe400078e0205 */
[----:B--2---:R-:W-:-:S02]  /*0d90*/  IMAD R0, R7, R24, R14 ;  /* 0x0000001807007224 */ /* 0x004fc400078e020e */
[----:B---3--:R-:W-:Y:S02]  /*0da0*/  IMAD R3, R4, R26, R3 ;  /* 0x0000001a04037224 */ /* 0x008fe400078e0203 */
[----:B------:R-:W-:Y:S02]  /*0db0*/  IMAD.MOV.U32 R5, RZ, RZ, 0x1 ;  /* 0x00000001ff057424 */ /* 0x000fe400078e00ff */
[----:B------:R-:W-:-:S03]  /*0dc0*/  IMAD R4, R0, R15, R6 ;  /* 0x0000000f00047224 */ /* 0x000fc600078e0206 */
[----:B------:R-:W-:Y:S02]  /*0dd0*/  PRMT R0, R5, 0x7610, R0 ;  /* 0x0000761005007816 */ /* 0x000fe40000000000 */
[----:B------:R-:W-:Y:S02]  /*0de0*/  SEL R92, R4, R3, !P1 ;  /* 0x00000003045c7207 */ /* 0x000fe40004800000 */
[----:B------:R-:W-:-:S07]  /*0df0*/  SEL R91, R3, R4, !P1 ;  /* 0x00000004035b7207 */ /* 0x000fce0004800000 */
.L_x_8:
[----:B------:R-:W-:-:S08]  /*0e00*/  NOP ;  /* 0x0000000000007918 */ /* 0x000fd00000000000 */
[----:B------:R-:W0:Y:S02]  /*0e10*/  USETMAXREG.TRY_ALLOC.CTAPOOL UP0, 0xe8 ;  /* 0x000000e8000079c8 */ /* 0x000e240008000600 */
[----:B0-----:R-:W-:-:S13]  /*0e20*/  PLOP3.LUT P0, PT, PT, PT, UP0, 0x80, 0x0 ;  /* 0x000000000000781c */ /* 0x001fda0003f0f008 */
[----:B------:R-:W-:Y:S05]  /*0e30*/  @!P0 BRA `(.L_x_8) ;  /* 0xfffffffc00f08947 */ /* 0x000fea000383ffff */
[----:B------:R-:W-:Y:S01]  /*0e40*/  ULDC.64 UR4, c[0x0][0x598] ;  /* 0x0001660000047ab9 */ /* 0x000fe20000000a00 */
[----:B------:R-:W-:Y:S01]  /*0e50*/  ULDC.64 UR36, c[0x0][0x208] ;  /* 0x0000820000247ab9 */ /* 0x000fe20000000a00 */
[----:B------:R-:W-:-:S04]  /*0e60*/  ISETP.NE.U32.AND P0, PT, RZ, UR4, PT ;  /* 0x00000004ff007c0c */ /* 0x000fc8000bf05070 */
[----:B------:R-:W-:-:S13]  /*0e70*/  ISETP.NE.AND.EX P0, PT, RZ, UR5, PT, P0 ;  /* 0x00000005ff007c0c */ /* 0x000fda000bf05300 */
[----:B------:R-:W-:Y:S05]  /*0e80*/  @!P0 BRA `(.L_x_11) ;  /* 0x00000000001c8947 */ /* 0x000fea0003800000 */
[----:B------:R-:W0:Y:S02]  /*0e90*/  LDC.64 R4, c[0x0][0x598] ;  /* 0x00016600ff047b82 */ /* 0x000e240000000a00 */
[----:B0-----:R-:W2:Y:S02]  /*0ea0*/  LDG.E.64 R4, desc[UR36][R4.64] ;  /* 0x0000002404047981 */ /* 0x001ea4000c1e1b00 */
[----:B--2---:R-:W-:-:S04]  /*0eb0*/  ISETP.NE.U32.AND P0, PT, R4, RZ, PT ;  /* 0x000000ff0400720c */ /* 0x004fc80003f05070 */
[----:B------:R-:W-:-:S13]  /*0ec0*/  ISETP.NE.AND.EX P0, PT, R5, RZ, PT, P0 ;  /* 0x000000ff0500720c */ /* 0x000fda0003f05300 */
[----:B------:R-:W-:Y:S05]  /*0ed0*/  @!P0 BRA `(.L_x_11) ;  /* 0x0000000000088947 */ /* 0x000fea0003800000 */
[----:B------:R0:W5:Y:S01]  /*0ee0*/  LD.E R88, desc[UR36][R4.64] ;  /* 0x0000002404587980 */ /* 0x000162000c101900 */
[----:B------:R-:W-:Y:S05]  /*0ef0*/  BRA `(.L_x_12) ;  /* 0x0000000000247947 */ /* 0x000fea0003800000 */
.L_x_11:
[----:B------:R-:W-:Y:S02]  /*0f00*/  ULDC.64 UR4, c[0x0][0x588] ;  /* 0x0001620000047ab9 */ /* 0x000fe40000000a00 */
[----:B------:R-:W-:-:S04]  /*0f10*/  ISETP.NE.U32.AND P0, PT, RZ, UR4, PT ;  /* 0x00000004ff007c0c */ /* 0x000fc8000bf05070 */
[----:B------:R-:W-:-:S13]  /*0f20*/  ISETP.NE.AND.EX P0, PT, RZ, UR5, PT, P0 ;  /* 0x00000005ff007c0c */ /* 0x000fda000bf05300 */
[----:B------:R-:W-:Y:S05]  /*0f30*/  @!P0 BRA `(.L_x_13) ;  /* 0x00000000000c8947 */ /* 0x000fea0003800000 */
[----:B------:R-:W0:Y:S02]  /*0f40*/  LDC.64 R88, c[0x0][0x588] ;  /* 0x00016200ff587b82 */ /* 0x000e240000000a00 */
[----:B0-----:R1:W5:Y:S01]  /*0f50*/  LDG.E R88, desc[UR36][R88.64] ;  /* 0x0000002458587981 */ /* 0x001362000c1e1900 */
[----:B------:R-:W-:Y:S05]  /*0f60*/  BRA `(.L_x_12) ;  /* 0x0000000000087947 */ /* 0x000fea0003800000 */
.L_x_13:
[----:B------:R-:W-:Y:S02]  /*0f70*/  ULDC UR4, c[0x0][0x580] ;  /* 0x0001600000047ab9 */ /* 0x000fe40000000800 */
[----:B------:R-:W-:-:S07]  /*0f80*/  IMAD.U32 R88, RZ, RZ, UR4 ;  /* 0x00000004ff587e24 */ /* 0x000fce000f8e00ff */
.L_x_12:
[----:B------:R-:W-:Y:S02]  /*0f90*/  ULDC.64 UR4, c[0x0][0x5a0] ;  /* 0x0001680000047ab9 */ /* 0x000fe40000000a00 */
[----:B------:R-:W-:-:S04]  /*0fa0*/  ISETP.NE.U32.AND P0, PT, RZ, UR4, PT ;  /* 0x00000004ff007c0c */ /* 0x000fc8000bf05070 */
[----:B------:R-:W-:-:S13]  /*0fb0*/  ISETP.NE.AND.EX P0, PT, RZ, UR5, PT, P0 ;  /* 0x00000005ff007c0c */ /* 0x000fda000bf05300 */
[----:B------:R-:W-:Y:S05]  /*0fc0*/  @!P0 BRA `(.L_x_14) ;  /* 0x00000000001c8947 */ /* 0x000fea0003800000 */
[----:B0-----:R-:W0:Y:S02]  /*0fd0*/  LDC.64 R4, c[0x0][0x5a0] ;  /* 0x00016800ff047b82 */ /* 0x001e240000000a00 */
[----:B0-----:R-:W2:Y:S02]  /*0fe0*/  LDG.E.64 R4, desc[UR36][R4.64] ;  /* 0x0000002404047981 */ /* 0x001ea4000c1e1b00 */
[----:B--2---:R-:W-:-:S04]  /*0ff0*/  ISETP.NE.U32.AND P0, PT, R4, RZ, PT ;  /* 0x000000ff0400720c */ /* 0x004fc80003f05070 */
[----:B------:R-:W-:-:S13]  /*1000*/  ISETP.NE.AND.EX P0, PT, R5, RZ, PT, P0 ;  /* 0x000000ff0500720c */ /* 0x000fda0003f05300 */
[----:B------:R-:W-:Y:S05]  /*1010*/  @!P0 BRA `(.L_x_14) ;  /* 0x0000000000088947 */ /* 0x000fea0003800000 */
[----:B-1----:R0:W5:Y:S01]  /*1020*/  LD.E R89, desc[UR36][R4.64] ;  /* 0x0000002404597980 */ /* 0x002162000c101900 */
[----:B------:R-:W-:Y:S05]  /*1030*/  BRA `(.L_x_15) ;  /* 0x0000000000247947 */ /* 0x000fea0003800000 */
.L_x_14:
[----:B------:R-:W-:Y:S02]  /*1040*/  ULDC.64 UR4, c[0x0][0x590] ;  /* 0x0001640000047ab9 */ /* 0x000fe40000000a00 */
[----:B------:R-:W-:-:S04]  /*1050*/  ISETP.NE.U32.AND P0, PT, RZ, UR4, PT ;  /* 0x00000004ff007c0c */ /* 0x000fc8000bf05070 */
[----:B------:R-:W-:-:S13]  /*1060*/  ISETP.NE.AND.EX P0, PT, RZ, UR5, PT, P0 ;  /* 0x00000005ff007c0c */ /* 0x000fda000bf05300 */
[----:B------:R-:W-:Y:S05]  /*1070*/  @!P0 BRA `(.L_x_16) ;  /* 0x00000000000c8947 */ /* 0x000fea0003800000 */
[----:B0-----:R-:W1:Y:S02]  /*1080*/  LDC.64 R4, c[0x0][0x590] ;  /* 0x00016400ff047b82 */ /* 0x001e640000000a00 */
[----:B-1----:R1:W5:Y:S01]  /*1090*/  LDG.E R89, desc[UR36][R4.64] ;  /* 0x0000002404597981 */ /* 0x002362000c1e1900 */
[----:B------:R-:W-:Y:S05]  /*10a0*/  BRA `(.L_x_15) ;  /* 0x0000000000087947 */ /* 0x000fea0003800000 */
.L_x_16:
[----:B------:R-:W-:Y:S02]  /*10b0*/  ULDC UR4, c[0x0][0x584] ;  /* 0x0001610000047ab9 */ /* 0x000fe40000000800 */
[----:B-1----:R-:W-:-:S07]  /*10c0*/  IMAD.U32 R89, RZ, RZ, UR4 ;  /* 0x00000004ff597e24 */ /* 0x002fce000f8e00ff */
.L_x_15:
[----:B------:R-:W-:-:S13]  /*10d0*/  LOP3.LUT P0, RZ, R0, 0xff, RZ, 0xc0, !PT ;  /* 0x000000ff00ff7812 */ /* 0x000fda000780c0ff */
[----:B------:R-:W-:Y:S05]  /*10e0*/  @!P0 EXIT ;  /* 0x000000000000894d */ /* 0x000fea0003800000 */
[----:B------:R-:W-:Y:S01]  /*10f0*/  ULDC UR4, c[0x0][0x28c] ;  /* 0x0000a30000047ab9 */ /* 0x000fe20000000800 */
[----:B------:R-:W-:Y:S01]  /*1100*/  UMOV UR38, URZ ;  /* 0x0000003f00267c82 */ /* 0x000fe20008000000 */
[----:B------:R-:W-:Y:S01]  /*1110*/  UIADD3 UR4, UR4, 0x1f, URZ ;  /* 0x0000001f04047890 */ /* 0x000fe2000fffe03f */
[----:B------:R-:W-:-:S03]  /*1120*/  UMOV UR39, URZ ;  /* 0x0000003f00277c82 */ /* 0x000fc60008000000 */
[----:B------:R-:W-:-:S04]  /*1130*/  USHF.R.S32.HI UR5, URZ, 0x1f, UR4 ;  /* 0x0000001f3f057899 */ /* 0x000fc80008011404 */
[----:B------:R-:W-:-:S04]  /*1140*/  ULEA.HI UR5, UR5, UR4, URZ, 0x5 ;  /* 0x0000000405057291 */ /* 0x000fc8000f8f283f */
[----:B------:R-:W-:-:S12]  /*1150*/  USHF.R.S32.HI UR40, URZ, 0x5, UR5 ;  /* 0x000000053f287899 */ /* 0x000fd80008011405 */
.L_x_168:
[----:B------:R-:W-:Y:S01]  /*1160*/  LOP3.LUT R0, R18, 0x80, RZ, 0xc0, !PT ;  /* 0x0000008012007812 */ /* 0x000fe200078ec0ff */
[----:B--2---:R-:W2:Y:S01]  /*1170*/  S2UR UR7, SR_CgaCtaId ;  /* 0x00000000000779c3 */ /* 0x004ea20000008800 */
[----:B------:R-:W-:Y:S02]  /*1180*/  UMOV UR6, 0x400 ;  /* 0x0000040000067882 */ /* 0x000fe40000000000 */
[----:B------:R-:W-:-:S06]  /*1190*/  SHF.R.U32.HI R0, RZ, 0x7, R0 ;  /* 0x00000007ff007819 */ /* 0x000fcc0000011600 */
[----:B---3--:R-:W3:Y:S01]  /*11a0*/  SHFL.IDX PT, R0, R0, RZ, 0x1f ;  /* 0x00001fff00007589 */ /* 0x008ee200000e0000 */
[----:B--2---:R-:W-:Y:S01]  /*11b0*/  ULEA UR6, UR7, UR6, 0x18 ;  /* 0x0000000607067291 */ /* 0x004fe2000f8ec03f */
[----:B---3--:R-:W-:-:S13]  /*11c0*/  R2UR UR4, R0 ;  /* 0x00000000000472ca */ /* 0x008fda00000e0000 */
[----:B------:R-:W-:-:S04]  /*11d0*/  ULEA.HI UR5, UR4, UR4, URZ, 0x1 ;  /* 0x0000000404057291 */ /* 0x000fc8000f8f083f */
[----:B------:R-:W-:-:S04]  /*11e0*/  ULOP3.LUT UR5, UR5, 0x1ffffe, URZ, 0xc0, !UPT ;  /* 0x001ffffe05057892 */ /* 0x000fc8000f8ec03f */
[----:B------:R-:W-:-:S03]  /*11f0*/  UIADD3 UR5, UR4, -UR5, URZ ;  /* 0x8000000504057290 */ /* 0x000fc6000fffe03f */
[----:B------:R-:W-:Y:S01]  /*1200*/  ULDC UR4, c[0x0][0x28c] ;  /* 0x0000a30000047ab9 */ /* 0x000fe20000000800 */
[----:B------:R-:W-:Y:S01]  /*1210*/  ULEA UR5, UR5, UR6, 0xb ;  /* 0x0000000605057291 */ /* 0x000fe2000f8e583f */
[----:B------:R-:W-:-:S03]  /*1220*/  ISETP.LT.AND P0, PT, RZ, UR4, PT ;  /* 0x00000004ff007c0c */ /* 0x000fc6000bf01270 */
[----:B------:R-:W-:-:S04]  /*1230*/  UIADD3 UR5, UR5, 0x100, URZ ;  /* 0x0000010005057890 */ /* 0x000fc8000fffe03f */
[----:B------:R-:W-:-:S04]  /*1240*/  USHF.R.U32.HI UR5, URZ, 0x4, UR5 ;  /* 0x000000043f057899 */ /* 0x000fc80008011605 */
[----:B------:R-:W-:-:S04]  /*1250*/  ULOP3.LUT UR5, UR5, 0x3fff, URZ, 0xc0, !UPT ;  /* 0x00003fff05057892 */ /* 0x000fc8000f8ec03f */
[----:B------:R-:W-:Y:S01]  /*1260*/  ULOP3.LUT UR41, UR5, 0x10000, URZ, 0xfc, !UPT ;  /* 0x0001000005297892 */ /* 0x000fe2000f8efc3f */
[----:B----4-:R-:W-:Y:S11]  /*1270*/  @P0 BRA `(.L_x_17) ;  /* 0x0000000000400947 */ /* 0x010ff60003800000 */
[----:B------:R-:W-:Y:S01]  /*1280*/  MOV R0, 0x0 ;  /* 0x0000000000007802 */ /* 0x000fe20000000f00 */
[----:B------:R-:W-:Y:S01]  /*1290*/  ULDC.64 UR4, c[0x4][0x68] ;  /* 0x01001a0000047ab9 */ /* 0x000fe20000000a00 */
[----:B------:R-:W-:Y:S01]  /*12a0*/  ULDC.64 UR6, c[0x4][0x8] ;  /* 0x0100020000067ab9 */ /* 0x000fe20000000a00 */
[----:B01----:R-:W-:Y:S01]  /*12b0*/  IMAD.U32 R4, RZ, RZ, UR4 ;  /* 0x00000004ff047e24 */ /* 0x003fe2000f8e00ff */
[----:B------:R0:W1:Y:S01]  /*12c0*/  LDC.64 R14, c[0x4][R0] ;  /* 0x01000000000e7b82 */ /* 0x0000620000000a00 */
[----:B------:R-:W-:Y:S01]  /*12d0*/  IMAD.U32 R5, RZ, RZ, UR5 ;  /* 0x00000005ff057e24 */ /* 0x000fe2000f8e00ff */
[----:B------:R-:W-:Y:S01]  /*12e0*/  ULDC.64 UR4, c[0x4][0x70] ;  /* 0x01001c0000047ab9 */ /* 0x000fe20000000a00 */
[----:B------:R-:W-:Y:S02]  /*12f0*/  IMAD.U32 R10, RZ, RZ, UR6 ;  /* 0x00000006ff0a7e24 */ /* 0x000fe4000f8e00ff */
[----:B------:R-:W-:Y:S02]  /*1300*/  IMAD.U32 R6, RZ, RZ, UR4 ;  /* 0x00000004ff067e24 */ /* 0x000fe4000f8e00ff */
[----:B------:R-:W-:-:S02]  /*1310*/  IMAD.U32 R7, RZ, RZ, UR5 ;  /* 0x00000005ff077e24 */ /* 0x000fc4000f8e00ff */
[----:B------:R-:W-:Y:S02]  /*1320*/  IMAD.U32 R11, RZ, RZ, UR7 ;  /* 0x00000007ff0b7e24 */ /* 0x000fe4000f8e00ff */
[----:B------:R-:W-:Y:S02]  /*1330*/  IMAD.MOV.U32 R8, RZ, RZ, 0x1e1 ;  /* 0x000001e1ff087424 */ /* 0x000fe400078e00ff */
[----:B------:R-:W-:Y:S02]  /*1340*/  IMAD.MOV.U32 R12, RZ, RZ, 0x1 ;  /* 0x00000001ff0c7424 */ /* 0x000fe400078e00ff */
[----:B0-----:R-:W-:-:S07]  /*1350*/  IMAD.MOV.U32 R13, RZ, RZ, RZ ;  /* 0x000000ffff0d7224 */ /* 0x001fce00078e00ff */
[----:B------:R-:W-:-:S07]  /*1360*/  LEPC R20, `(.L_x_17) ;  /* 0x000000001014794e */ /* 0x000fce0000000000 */
[----:B-1---5:R-:W-:Y:S05]  /*1370*/  CALL.ABS.NOINC R14 ;  /* 0x000000000e007343 */ /* 0x022fea0003c00000 */
.L_x_17:
[----:B------:R-:W-:-:S04]  /*1380*/  LOP3.LUT R0, R19, 0x1, RZ, 0xfc, !PT ;  /* 0x0000000113007812 */ /* 0x000fc800078efcff */
[----:B------:R-:W-:-:S13]  /*1390*/  ISETP.NE.AND P0, PT, R0, 0x3, PT ;  /* 0x000000030000780c */ /* 0x000fda0003f05270 */
[----:B------:R-:W-:Y:S05]  /*13a0*/  @!P0 BRA `(.L_x_18) ;  /* 0x0000000000048947 */ /* 0x000fea0003800000 */
[----:B------:R-:W-:Y:S01]  /*13b0*/  BPT.TRAP 0x1 ;  /* 0x000000040000795c */ /* 0x000fe20000300000 */
.L_x_18:
[----:B------:R-:W2:Y:S01]  /*13c0*/  S2UR UR5, SR_CgaCtaId ;  /* 0x00000000000579c3 */ /* 0x000ea20000008800 */
[----:B------:R-:W-:Y:S01]  /*13d0*/  UMOV UR4, 0x400 ;  /* 0x0000040000047882 */ /* 0x000fe20000000000 */
[----:B------:R-:W-:Y:S02]  /*13e0*/  IMAD.U32 R0, RZ, RZ, UR38 ;  /* 0x00000026ff007e24 */ /* 0x000fe4000f8e00ff */
[----:B------:R-:W-:-:S03]  /*13f0*/  IMAD.U32 R3, RZ, RZ, UR39 ;  /* 0x00000027ff037e24 */ /* 0x000fc6000f8e00ff */
[----:B------:R-:W-:Y:S01]  /*1400*/  SHF.L.U32 R0, R0, 0x1f, RZ ;  /* 0x0000001f00007819 */ /* 0x000fe200000006ff */
[----:B--2---:R-:W-:-:S06]  /*1410*/  ULEA UR4, UR5, UR4, 0x18 ;  /* 0x0000000405047291 */ /* 0x004fcc000f8ec03f */
[----:B------:R-:W-:-:S04]  /*1420*/  IMAD.U32 R6, RZ, RZ, UR4 ;  /* 0x00000004ff067e24 */ /* 0x000fc8000f8e00ff */
[----:B------:R-:W-:-:S04]  /*1430*/  IMAD R3, R3, 0x8, R6 ;  /* 0x0000000803037824 */ /* 0x000fc800078e0206 */
[----:B------:R2:W3:Y:S01]  /*1440*/  SYNCS.PHASECHK.TRANS64.TRYWAIT P1, [R3+URZ], R0 ;  /* 0x00000000030075a7 */ /* 0x0004e2000802017f */
[----:B------:R-:W-:Y:S05]  /*1450*/  @!P0 BRA `(.L_x_19) ;  /* 0x0000000000048947 */ /* 0x000fea0003800000 */
[----:B------:R-:W-:Y:S01]  /*1460*/  BPT.TRAP 0x1 ;  /* 0x000000040000795c */ /* 0x000fe20000300000 */
.L_x_19:
[----:B---3--:R-:W-:Y:S05]  /*1470*/  @P1 BRA `(.L_x_20) ;  /* 0x0000000000081947 */ /* 0x008fea0003800000 */
[----:B------:R-:W3:Y:S02]  /*1480*/  SYNCS.PHASECHK.TRANS64.TRYWAIT P1, [R3+URZ], R0 ;  /* 0x00000000030075a7 */ /* 0x000ee4000802017f */
[----:B---3--:R-:W-:Y:S05]  /*1490*/  @!P1 BRA `(.L_x_21) ;  /* 0x0000005800349947 */ /* 0x008fea0003800000 */
.L_x_20:
[----:B------:R-:W-:-:S04]  /*14a0*/  UISETP.LT.AND UP0, UPT, UR40, 0x1, UPT ;  /* 0x000000012800788c */ /* 0x000fc8000bf01270 */
[----:B------:R-:W-:-:S06]  /*14b0*/  USEL UR4, UR40, 0x1, UP0 ;  /* 0x0000000128047887 */ /* 0x000fcc0008000000 */
[----:B--23--:R-:W-:Y:S01]  /*14c0*/  IMAD.U32 R0, RZ, RZ, UR4 ;  /* 0x00000004ff007e24 */ /* 0x00cfe2000f8e00ff */
[----:B------:R-:W-:Y:S05]  /*14d0*/  WARPSYNC.ALL ;  /* 0x0000000000007948 */ /* 0x000fea0003800000 */
[----:B------:R-:W-:-:S04]  /*14e0*/  IADD3 R0, -R0, UR40, RZ ;  /* 0x0000002800007c10 */ /* 0x000fc8000fffe1ff */
[----:B------:R-:W-:Y:S02]  /*14f0*/  ISETP.GE.AND P1, PT, R0, 0x1, PT ;  /* 0x000000010000780c */ /* 0x000fe40003f26270 */
[----:B------:R-:W-:Y:S01]  /*1500*/  R2UR UR4, R6 ;  /* 0x00000000060472ca */ /* 0x000fe200000e0000 */
[----:B------:R-:W-:Y:S01]  /*1510*/  WARPGROUP.ARRIVE ;  /* 0x00000000000079c5 */ /* 0x000fe20000000000 */
[----:B------:R-:W-:Y:S01]  /*1520*/  UMOV UR5, 0xc0000010 ;  /* 0xc000001000057882 */ /* 0x000fe20000000000 */
[----:B------:R-:W-:-:S10]  /*1530*/  UMOV UR7, 0xc0000010 ;  /* 0xc000001000077882 */ /* 0x000fd40000000000 */
[----:B------:R-:W-:-:S04]  /*1540*/  UIADD3 UR4, UR4, 0x6100, URZ ;  /* 0x0000610004047890 */ /* 0x000fc8000fffe03f */
[----:B------:R-:W-:-:S04]  /*1550*/  USHF.R.U32.HI UR4, URZ, 0x4, UR4 ;  /* 0x000000043f047899 */ /* 0x000fc80008011604 */
[----:B------:R-:W-:-:S04]  /*1560*/  ULOP3.LUT UR4, UR4, 0x3fff, URZ, 0xc0, !UPT ;  /* 0x00003fff04047892 */ /* 0x000fc8000f8ec03f */
[----:B------:R-:W-:Y:S02]  /*1570*/  ULOP3.LUT UR10, UR4, 0x10000, URZ, 0xfc, !UPT ;  /* 0x00010000040a7892 */ /* 0x000fe4000f8efc3f */
[----:B------:R-:W-:Y:S02]  /*1580*/  ULEA UR4, UR39, UR41, 0x9 ;  /* 0x0000002927047291 */ /* 0x000fe4000f8e483f */
[----:B------:R-:W-:Y:S02]  /*1590*/  ULEA UR6, UR39, UR10, 0x7 ;  /* 0x0000000a27067291 */ /* 0x000fe4000f8e383f */
[----:B------:R-:W-:-:S07]  /*15a0*/  UIADD3 UR8, UR4, 0x100, URZ ;  /* 0x0000010004087890 */ /* 0x000fce000fffe03f */
[----:B------:R-:W-:Y:S01]  /*15b0*/  IGMMA.64x64x32.S8.S8 R56, gdesc[UR4], RZ, !UPT, gsb0 ;  /* 0x01e00000043879f1 */ /* 0x000fe2000c0410ff */
[----:B------:R-:W-:Y:S01]  /*15c0*/  UMOV UR4, UR8 ;  /* 0x0000000800047c82 */ /* 0x000fe20008000000 */
[----:B------:R-:W-:Y:S01]  /*15d0*/  UMOV UR5, 0xc0000010 ;  /* 0xc000001000057882 */ /* 0x000fe20000000000 */
[----:B------:R-:W-:Y:S02]  /*15e0*/  WARPGROUP.DEPBAR.LE gsb0, 0x0 ;  /* 0x00008000000079c5 */ /* 0x000fe40000010000 */
[----:B------:R-:W-:-:S06]  /*15f0*/  WARPGROUP.ARRIVE ;  /* 0x00000000000079c5 */ /* 0x000fcc0000000000 */
[----:B------:R-:W-:Y:S03]  /*1600*/  IGMMA.64x64x32.S8.S8 R24, gdesc[UR4], RZ, !UPT, gsb0 ;  /* 0x01e00000041879f1 */ /* 0x000fe6000c0410ff */
[----:B------:R-:W-:Y:S02]  /*1610*/  WARPGROUP.DEPBAR.LE gsb0, 0x0 ;  /* 0x00008000000079c5 */ /* 0x000fe40000010000 */
[----:B------:R-:W-:Y:S05]  /*1620*/  @!P1 BRA `(.L_x_22) ;  /* 0x0000000000e09947 */ /* 0x000fea0003800000 */
[----:B------:R-:W-:Y:S02]  /*1630*/  UIADD3 UR4, UR39, 0x1, URZ ;  /* 0x0000000127047890 */ /* 0x000fe4000fffe03f */
[----:B------:R-:W-:Y:S02]  /*1640*/  IMAD.U32 R3, RZ, RZ, UR39 ;  /* 0x00000027ff037e24 */ /* 0x000fe4000f8e00ff */
[----:B------:R-:W-:-:S04]  /*1650*/  UISETP.NE.AND UP0, UPT, UR4, 0x3, UPT ;  /* 0x000000030400788c */ /* 0x000fc8000bf05270 */
[----:B------:R-:W-:Y:S02]  /*1660*/  USEL UR5, URZ, 0x1, UP0 ;  /* 0x000000013f057887 */ /* 0x000fe40008000000 */
[----:B------:R-:W-:Y:S02]  /*1670*/  USEL UR8, UR4, URZ, UP0 ;  /* 0x0000003f04087287 */ /* 0x000fe40008000000 */
[----:B------:R-:W-:-:S06]  /*1680*/  ULOP3.LUT UR5, UR38, UR5, URZ, 0x3c, !UPT ;  /* 0x0000000526057292 */ /* 0x000fcc000f8e3c3f */
[----:B------:R-:W-:-:S07]  /*1690*/  IMAD.U32 R7, RZ, RZ, UR5 ;  /* 0x00000005ff077e24 */ /* 0x000fce000f8e00ff */
.L_x_29:
[----:B------:R-:W-:Y:S05]  /*16a0*/  @!P0 BRA `(.L_x_23) ;  /* 0x0000000000048947 */ /* 0x000fea0003800000 */
[----:B------:R-:W-:Y:S01]  /*16b0*/  BPT.TRAP 0x1 ;  /* 0x000000040000795c */ /* 0x000fe20000300000 */
.L_x_23:
[----:B------:R-:W2:Y:S01]  /*16c0*/  S2UR UR5, SR_CgaCtaId ;  /* 0x00000000000579c3 */ /* 0x000ea20000008800 */
[----:B------:R-:W-:Y:S01]  /*16d0*/  UMOV UR4, 0x400 ;  /* 0x0000040000047882 */ /* 0x000fe20000000000 */
[----:B01----:R-:W-:Y:S01]  /*16e0*/  IMAD.U32 R5, RZ, RZ, UR8 ;  /* 0x00000008ff057e24 */ /* 0x003fe2000f8e00ff */
[----:B------:R-:W-:Y:S01]  /*16f0*/  SHF.L.U32 R4, R7, 0x1f, RZ ;  /* 0x0000001f07047819 */ /* 0x000fe200000006ff */
[----:B--2---:R-:W-:-:S06]  /*1700*/  ULEA UR4, UR5, UR4, 0x18 ;  /* 0x0000000405047291 */ /* 0x004fcc000f8ec03f */
[----:B------:R-:W-:-:S04]  /*1710*/  IMAD.U32 R6, RZ, RZ, UR4 ;  /* 0x00000004ff067e24 */ /* 0x000fc8000f8e00ff */
[----:B------:R-:W-:-:S04]  /*1720*/  IMAD R5, R5, 0x8, R6 ;  /* 0x0000000805057824 */ /* 0x000fc800078e0206 */
[----:B------:R0:W1:Y:S01]  /*1730*/  SYNCS.PHASECHK.TRANS64.TRYWAIT P1, [R5+URZ], R4 ;  /* 0x00000004050075a7 */ /* 0x000062000802017f */
[----:B------:R-:W-:Y:S05]  /*1740*/  @!P0 BRA `(.L_x_24) ;  /* 0x0000000000048947 */ /* 0x000fea0003800000 */
[----:B------:R-:W-:Y:S01]  /*1750*/  BPT.TRAP 0x1 ;  /* 0x000000040000795c */ /* 0x000fe20000300000 */
.L_x_24:
[----:B-1----:R-:W-:Y:S05]  /*1760*/  @P1 BRA `(.L_x_25) ;  /* 0x0000000000081947 */ /* 0x002fea0003800000 */
[----:B------:R-:W1:Y:S02]  /*1770*/  SYNCS.PHASECHK.TRANS64.TRYWAIT P1, [R5+URZ], R4 ;  /* 0x00000004050075a7 */ /* 0x000e64000802017f */
[----:B-1----:R-:W-:Y:S05]  /*1780*/  @!P1 BRA `(.L_x_26) ;  /* 0x00000054008c9947 */ /* 0x002fea0003800000 */
.L_x_25:
[----:B------:R-:W-:Y:S01]  /*1790*/  ULEA UR6, UR8, UR10, 0x7 ;  /* 0x0000000a08067291 */ /* 0x000fe2000f8e383f */
[----:B------:R-:W-:Y:S01]  /*17a0*/  WARPGROUP.ARRIVE ;  /* 0x00000000000079c5 */ /* 0x000fe20000000000 */
[----:B------:R-:W-:Y:S01]  /*17b0*/  ULEA UR4, UR8, UR41, 0x9 ;  /* 0x0000002908047291 */ /* 0x000fe2000f8e483f */
[----:B------:R-:W-:Y:S01]  /*17c0*/  UMOV UR7, 0xc0000010 ;  /* 0xc000001000077882 */ /* 0x000fe20000000000 */
[----:B------:R-:W-:Y:S02]  /*17d0*/  UMOV UR5, 0xc0000010 ;  /* 0xc000001000057882 */ /* 0x000fe40000000000 */
[----:B------:R-:W-:-:S05]  /*17e0*/  UIADD3 UR9, UR4, 0x100, URZ ;  /* 0x0000010004097890 */ /* 0x000fca000fffe03f */
[----:B------:R-:W-:Y:S01]  /*17f0*/  IGMMA.64x64x32.S8.S8 R56, gdesc[UR4], R56, gsb0 ;  /* 0x01e00000043879f1 */ /* 0x000fe20008041038 */
[----:B------:R-:W-:Y:S01]  /*1800*/  UMOV UR5, 0xc0000010 ;  /* 0xc000001000057882 */ /* 0x000fe20000000000 */
[----:B------:R-:W-:Y:S01]  /*1810*/  UMOV UR4, UR9 ;  /* 0x0000000900047c82 */ /* 0x000fe20008000000 */
[----:B------:R-:W-:Y:S02]  /*1820*/  WARPGROUP.DEPBAR.LE gsb0, 0x0 ;  /* 0x00008000000079c5 */ /* 0x000fe40000010000 */
[----:B------:R-:W-:-:S06]  /*1830*/  WARPGROUP.ARRIVE ;  /* 0x00000000000079c5 */ /* 0x000fcc0000000000 */
[----:B------:R-:W-:Y:S03]  /*1840*/  IGMMA.64x64x32.S8.S8 R24, gdesc[UR4], R24, gsb0 ;  /* 0x01e00000041879f1 */ /* 0x000fe60008041018 */
[----:B------:R-:W-:Y:S02]  /*1850*/  WARPGROUP.DEPBAR.LE gsb0, 0x0 ;  /* 0x00008000000079c5 */ /* 0x000fe40000010000 */
[----:B------:R-:W-:Y:S05]  /*1860*/  @!P0 BRA `(.L_x_27) ;  /* 0x0000000000048947 */ /* 0x000fea0003800000 */
[----:B------:R-:W-:Y:S01]  /*1870*/  BPT.TRAP 0x1 ;  /* 0x000000040000795c */ /* 0x000fe20000300000 */
.L_x_27:
[----:B------:R-:W-:-:S13]  /*1880*/  ISETP.NE.AND P1, PT, R102, RZ, PT ;  /* 0x000000ff6600720c */ /* 0x000fda0003f25270 */
[----:B01----:R-:W-:-:S04]  /*1890*/  @P1 IMAD R4, R3, 0x8, R6 ;  /* 0x0000000803041824 */ /* 0x003fc800078e0206 */
[----:B------:R-:W-:-:S05]  /*18a0*/  @P1 VIADD R5, R4, 0x18 ;  /* 0x0000001804051836 */ /* 0x000fca0000000000 */
[----:B------:R-:W-:-:S04]  /*18b0*/  @P1 PRMT R5, R22, 0x654, R5 ;  /* 0x0000065416051816 */ /* 0x000fc80000000005 */
[----:B------:R0:W-:Y:S01]  /*18c0*/  @P1 SYNCS.ARRIVE.TRANS64.RED.A1T0 RZ, [R5+URZ], RZ ;  /* 0x000000ff05ff19a7 */ /* 0x0001e2000810043f */
[----:B------:R-:W-:-:S13]  /*18d0*/  ISETP.GT.U32.AND P1, PT, R19, 0x1, PT ;  /* 0x000000011300780c */ /* 0x000fda0003f24070 */
[----:B0-----:R-:W-:Y:S05]  /*18e0*/  @P1 BRA `(.L_x_28) ;  /* 0x0000000000041947 */ /* 0x001fea0003800000 */
[----:B------:R-:W-:Y:S01]  /*18f0*/  BPT.TRAP 0x1 ;  /* 0x000000040000795c */ /* 0x000fe20000300000 */
.L_x_28:
[----:B------:R-:W-:Y:S01]  /*1900*/  UIADD3 UR8, UR8, 0x1, URZ ;  /* 0x0000000108087890 */ /* 0x000fe2000fffe03f */
[C---:B------:R-:W-:Y:S01]  /*1910*/  ISETP.GT.AND P2, PT, R0.reuse, 0x1, PT ;  /* 0x000000010000780c */ /* 0x040fe20003f44270 */
[----:B------:R-:W-:Y:S02]  /*1920*/  VIADD R3, R3, 0x1 ;  /* 0x0000000103037836 */ /* 0x000fe40000000000 */
[----:B------:R-:W-:Y:S01]  /*1930*/  UISETP.NE.AND UP0, UPT, UR8, 0x3, UPT ;  /* 0x000000030800788c */ /* 0x000fe2000bf05270 */
[----:B------:R-:W-:Y:S02]  /*1940*/  VIADD R0, R0, 0xffffffff ;  /* 0xffffffff00007836 */ /* 0x000fe40000000000 */
[C---:B------:R-:W-:Y:S01]  /*1950*/  ISETP.NE.AND P1, PT, R3.reuse, 0x3, PT ;  /* 0x000000030300780c */ /* 0x040fe20003f25270 */
[----:B------:R-:W-:Y:S02]  /*1960*/  USEL UR4, URZ, 0x1, UP0 ;  /* 0x000000013f047887 */ /* 0x000fe40008000000 */
[----:B------:R-:W-:Y:S01]  /*1970*/  USEL UR8, UR8, URZ, UP0 ;  /* 0x0000003f08087287 */ /* 0x000fe20008000000 */
[----:B------:R-:W-:-:S03]  /*1980*/  SEL R3, R3, RZ, P1 ;  /* 0x000000ff03037207 */ /* 0x000fc60000800000 */
[----:B------:R-:W-:Y:S01]  /*1990*/  LOP3.LUT R7, R7, UR4, RZ, 0x3c, !PT ;  /* 0x0000000407077c12 */ /* 0x000fe2000f8e3cff */
[----:B------:R-:W-:Y:S07]  /*19a0*/  @P2 BRA `(.L_x_29) ;  /* 0xfffffffc003c2947 */ /* 0x000fee000383ffff */
.L_x_22:
[----:B------:R-:W2:Y:S02]  /*19b0*/  LDC R0, c[0x0][0x28c] ;  /* 0x0000a300ff007b82 */ /* 0x000ea40000000800 */
[----:B--2---:R-:W-:-:S13]  /*19c0*/  ISETP.GE.AND P1, PT, R0, 0x1, PT ;  /* 0x000000010000780c */ /* 0x004fda0003f26270 */
[----:B------:R-:W-:Y:S05]  /*19d0*/  @!P1 BRA `(.L_x_30) ;  /* 0x0000000000509947 */ /* 0x000fea0003800000 */
[----:B------:R-:W-:Y:S05]  /*19e0*/  @!P0 BRA `(.L_x_31) ;  /* 0x0000000000048947 */ /* 0x000fea0003800000 */
[----:B------:R-:W-:Y:S01]  /*19f0*/  BPT.TRAP 0x1 ;  /* 0x000000040000795c */ /* 0x000fe20000300000 */
.L_x_31:
[----:B------:R-:W-:Y:S01]  /*1a00*/  ISETP.NE.AND P1, PT, R102, RZ, PT ;  /* 0x000000ff6600720c */ /* 0x000fe20003f25270 */
[----:B------:R-:W-:Y:S01]  /*1a10*/  BSSY B0, `(.L_x_32) ;  /* 0x000000e000007945 */ /* 0x000fe20003800000 */
[----:B------:R-:W-:-:S11]  /*1a20*/  ISETP.GT.U32.AND P0, PT, R19, 0x1, PT ;  /* 0x000000011300780c */ /* 0x000fd60003f04070 */
[----:B------:R-:W-:Y:S05]  /*1a30*/  @!P1 BRA `(.L_x_33) ;  /* 0x00000000002c9947 */ /* 0x000fea0003800000 */
[----:B------:R-:W-:-:S04]  /*1a40*/  UISETP.LT.AND UP0, UPT, UR40, 0x1, UPT ;  /* 0x000000012800788c */ /* 0x000fc8000bf01270 */
[----:B------:R-:W-:-:S04]  /*1a50*/  USEL UR6, UR40, 0x1, UP0 ;  /* 0x0000000128067887 */ /* 0x000fc80008000000 */
[----:B------:R-:W-:-:S04]  /*1a60*/  UIADD3 UR6, UR39, UR40, -UR6 ;  /* 0x0000002827067290 */ /* 0x000fc8000fffe806 */
[----:B------:R-:W-:-:S04]  /*1a70*/  UIMAD.WIDE.U32 UR4, UR6, -0x55555555, URZ ;  /* 0xaaaaaaab060478a5 */ /* 0x000fc8000f8e003f */
[----:B------:R-:W-:-:S04]  /*1a80*/  USHF.R.U32.HI UR4, URZ, 0x1, UR5 ;  /* 0x000000013f047899 */ /* 0x000fc80008011605 */
[----:B------:R-:W-:-:S06]  /*1a90*/  UIMAD UR6, UR4, -0x3, UR6 ;  /* 0xfffffffd040678a4 */ /* 0x000fcc000f8e0206 */
[----:B------:R-:W-:-:S04]  /*1aa0*/  IMAD.U32 R3, RZ, RZ, UR6 ;  /* 0x00000006ff037e24 */ /* 0x000fc8000f8e00ff */
[----:B------:R-:W-:-:S04]  /*1ab0*/  IMAD R0, R3, 0x8, R6 ;  /* 0x0000000803007824 */ /* 0x000fc800078e0206 */
[----:B------:R-:W-:-:S05]  /*1ac0*/  VIADD R3, R0, 0x18 ;  /* 0x0000001800037836 */ /* 0x000fca0000000000 */
[----:B------:R-:W-:-:S04]  /*1ad0*/  PRMT R3, R22, 0x654, R3 ;  /* 0x0000065416037816 */ /* 0x000fc80000000003 */
[----:B------:R2:W-:Y:S03]  /*1ae0*/  SYNCS.ARRIVE.TRANS64.RED.A1T0 RZ, [R3+URZ], RZ ;  /* 0x000000ff03ff79a7 */ /* 0x0005e6000810043f */
.L_x_33:
[----:B------:R-:W-:Y:S05]  /*1af0*/  BSYNC B0 ;  /* 0x0000000000007941 */ /* 0x000fea0003800000 */
.L_x_32:
[----:B------:R-:W-:Y:S05]  /*1b00*/  @P0 BRA `(.L_x_30) ;  /* 0x0000000000040947 */ /* 0x000fea0003800000 */
[----:B------:R-:W-:Y:S01]  /*1b10*/  BPT.TRAP 0x1 ;  /* 0x000000040000795c */ /* 0x000fe20000300000 */
.L_x_30:
[----:B------:R-:W3:Y:S01]  /*1b20*/  LDC R6, c[0x0][0x288] ;  /* 0x0000a200ff067b82 */ /* 0x000ee20000000800 */
[--C-:B------:R-:W-:Y:S01]  /*1b30*/  SHF.R.U32.HI R0, RZ, 0x2, R18.reuse ;  /* 0x00000002ff007819 */ /* 0x100fe20000011612 */
[----:B------:R-:W-:Y:S01]  /*1b40*/  IMAD.SHL.U32 R9, R92, 0x40, RZ ;  /* 0x000000405c097824 */ /* 0x000fe200078e00ff */
[----:B01----:R-:W-:Y:S01]  /*1b50*/  SHF.R.U32.HI R5, RZ, 0x7, R18 ;  /* 0x00000007ff057819 */ /* 0x003fe20000011612 */
[----:B------:R-:W-:Y:S01]  /*1b60*/  UIADD3 UR39, UR40, UR39, URZ ;  /* 0x0000002728277290 */ /* 0x000fe2000fffe03f */
[----:B--2---:R-:W-:Y:S01]  /*1b70*/  LOP3.LUT R3, R0, 0x7, RZ, 0xc0, !PT ;  /* 0x0000000700037812 */ /* 0x004fe200078ec0ff */
[----:B------:R-:W-:Y:S01]  /*1b80*/  IMAD.SHL.U32 R11, R91, 0x100, RZ ;  /* 0x000001005b0b7824 */ /* 0x000fe200078e00ff */
[C---:B------:R-:W-:Y:S01]  /*1b90*/  LOP3.LUT R4, R18.reuse, 0x60, RZ, 0xc0, !PT ;  /* 0x0000006012047812 */ /* 0x040fe200078ec0ff */
[----:B------:R-:W-:Y:S01]  /*1ba0*/  UISETP.GT.U32.AND UP0, UPT, UR39, 0x2, UPT ;  /* 0x000000022700788c */ /* 0x000fe2000bf04070 */
[----:B------:R-:W-:Y:S01]  /*1bb0*/  LOP3.LUT R0, R5, 0x1, RZ, 0xc0, !PT ;  /* 0x0000000105007812 */ /* 0x000fe200078ec0ff */
[C---:B------:R-:W-:Y:S01]  /*1bc0*/  IMAD.SHL.U32 R94, R18.reuse, 0x2, RZ ;  /* 0x00000002125e7824 */ /* 0x040fe200078e00ff */
[----:B------:R-:W-:Y:S01]  /*1bd0*/  SHF.R.U32.HI R8, RZ, 0x1, R4 ;  /* 0x00000001ff087819 */ /* 0x000fe20000011604 */
[----:B------:R-:W-:Y:S01]  /*1be0*/  ULDC UR7, c[0x0][0x284] ;  /* 0x0000a10000077ab9 */ /* 0x000fe20000000800 */
[----:B------:R-:W-:Y:S01]  /*1bf0*/  LOP3.LUT R4, R18, 0x3, RZ, 0xc0, !PT ;  /* 0x0000000312047812 */ /* 0x000fe200078ec0ff */
[----:B------:R-:W-:Y:S01]  /*1c00*/  IMAD.SHL.U32 R10, R0, 0x40, RZ ;  /* 0x00000040000a7824 */ /* 0x000fe200078e00ff */
[----:B------:R-:W-:Y:S01]  /*1c10*/  UISETP.LT.U32.AND UP0, UPT, UR40, 0x3, UP0 ;  /* 0x000000032800788c */ /* 0x000fe20008701070 */
[----:B------:R-:W-:Y:S01]  /*1c20*/  SHF.R.S32.HI R92, RZ, 0x1f, R23 ;  /* 0x0000001fff5c7819 */ /* 0x000fe20000011417 */
[----:B------:R-:W-:Y:S01]  /*1c30*/  UISETP.GE.U32.AND UP1, UPT, UR40, 0x3, UPT ;  /* 0x000000032800788c */ /* 0x000fe2000bf26070 */
[--C-:B------:R-:W-:Y:S01]  /*1c40*/  IADD3 R5, RZ, -R8, -R3.reuse ;  /* 0x80000008ff057210 */ /* 0x100fe20007ffe803 */
[----:B------:R-:W-:Y:S01]  /*1c50*/  ULDC.64 UR8, c[0x0][0x5d0] ;  /* 0x0001740000087ab9 */ /* 0x000fe20000000a00 */
[C---:B------:R-:W-:Y:S01]  /*1c60*/  LOP3.LUT R94, R9.reuse, 0x6, R94, 0xf8, !PT ;  /* 0x00000006095e7812 */ /* 0x040fe200078ef85e */
[----:B------:R-:W-:Y:S01]  /*1c70*/  UIMAD.WIDE.U32 UR4, UR39, -0x55555555, URZ ;  /* 0xaaaaaaab270478a5 */ /* 0x000fe2000f8e003f */
[----:B------:R-:W-:Y:S01]  /*1c80*/  LOP3.LUT R3, R10, 0x40, R3, 0xe2, !PT ;  /* 0x000000400a037812 */ /* 0x000fe200078ee203 */
[----:B------:R-:W-:Y:S01]  /*1c90*/  USEL UR6, URZ, 0x1, !UP0 ;  /* 0x000000013f067887 */ /* 0x000fe2000c000000 */
[----:B---3--:R-:W-:Y:S01]  /*1ca0*/  ISETP.GE.AND P0, PT, R9, R6, PT ;  /* 0x000000060900720c */ /* 0x008fe20003f06270 */
[----:B------:R-:W-:Y:S01]  /*1cb0*/  IMAD R10, R4, -0x2, R6 ;  /* 0xfffffffe040a7824 */ /* 0x000fe200078e0206 */
[----:B------:R-:W-:Y:S01]  /*1cc0*/  SHF.R.S32.HI R95, RZ, 0x1f, R94 ;  /* 0x0000001fff5f7819 */ /* 0x000fe2000001145e */
[----:B------:R-:W-:Y:S01]  /*1cd0*/  IMAD R6, R92, UR8, RZ ;  /* 0x000000085c067c24 */ /* 0x000fe2000f8e02ff */
[----:B------:R-:W-:Y:S01]  /*1ce0*/  ISETP.GE.OR P0, PT, R11, UR7, P0 ;  /* 0x000000070b007c0c */ /* 0x000fe20008706670 */
[----:B------:R-:W-:Y:S01]  /*1cf0*/  IMAD R0, R0, -0x40, R5 ;  /* 0xffffffc000007824 */ /* 0x000fe200078e0205 */
[----:B------:R-:W-:Y:S01]  /*1d00*/  USHF.R.U32.HI UR4, URZ, 0x1, UR5 ;  /* 0x000000013f047899 */ /* 0x000fe20008011605 */
[----:B------:R-:W-:Y:S01]  /*1d10*/  IMAD.WIDE R4, R91, 0x100, RZ ;  /* 0x000001005b047825 */ /* 0x000fe200078e02ff */
[----:B------:R-:W-:-:S02]  /*1d20*/  ULOP3.LUT UR38, UR38, UR6, URZ, 0x3c, !UPT ;  /* 0x0000000626267292 */ /* 0x000fc4000f8e3c3f */
[----:B------:R-:W-:Y:S01]  /*1d30*/  UIMAD UR39, UR4, -0x3, UR39 ;  /* 0xfffffffd042778a4 */ /* 0x000fe2000f8e0227 */
[C---:B------:R-:W-:Y:S01]  /*1d40*/  IMAD R13, R23.reuse, UR9, R6 ;  /* 0x00000009170d7c24 */ /* 0x040fe2000f8e0206 */
[----:B------:R-:W-:Y:S01]  /*1d50*/  @UP1 ULOP3.LUT UR38, UR38, 0x1, UR4, 0x78, !UPT ;  /* 0x0000000126261892 */ /* 0x000fe2000f8e7804 */
[----:B------:R-:W-:Y:S01]  /*1d60*/  IMAD.WIDE.U32 R6, R23, UR8, R94 ;  /* 0x0000000817067c25 */ /* 0x000fe2000f8e005e */
[----:B------:R-:W-:Y:S02]  /*1d70*/  IADD3 R91, -R11, UR7, R0 ;  /* 0x000000070b5b7c10 */ /* 0x000fe4000fffe100 */
[----:B------:R-:W-:Y:S01]  /*1d80*/  LOP3.LUT R105, R4, R3, R8, 0xfe, !PT ;  /* 0x0000000304697212 */ /* 0x000fe200078efe08 */
[----:B------:R-:W-:Y:S02]  /*1d90*/  IMAD.IADD R7, R7, 0x1, R13 ;  /* 0x0000000107077824 */ /* 0x000fe400078e020d */
[----:B------:R-:W-:Y:S02]  /*1da0*/  IMAD.IADD R3, R10, 0x1, -R9 ;  /* 0x000000010a037824 */ /* 0x000fe400078e0a09 */
[----:B------:R-:W-:Y:S01]  /*1db0*/  IMAD.MOV.U32 R0, RZ, RZ, -0x1 ;  /* 0xffffffffff007424 */ /* 0x000fe200078e00ff */
[----:B------:R-:W-:Y:S06]  /*1dc0*/  @P0 BRA `(.L_x_34) ;  /* 0x0000003000f40947 */ /* 0x000fec0003800000 */
[----:B------:R-:W0:Y:S01]  /*1dd0*/  LDC.64 R20, c[0x0][0x5c8] ;  /* 0x00017200ff147b82 */ /* 0x000e220000000a00 */
[----:B------:R-:W-:Y:S01]  /*1de0*/  ULDC.64 UR4, c[0x0][0x5c0] ;  /* 0x0001700000047ab9 */ /* 0x000fe20000000a00 */
[----:B------:R-:W-:Y:S01]  /*1df0*/  BSSY B0, `(.L_x_34) ;  /* 0x000033a000007945 */ /* 0x000fe20003800000 */
[-C--:B0-----:R-:W-:Y:S01]  /*1e00*/  IMAD R8, R5, R20.reuse, RZ ;  /* 0x0000001405087224 */ /* 0x081fe200078e02ff */
[----:B------:R-:W-:Y:S01]  /*1e10*/  SHF.L.U64.HI R13, R20, 0x7, R21 ;  /* 0x00000007140d7819 */ /* 0x000fe20000010215 */
[----:B------:R-:W-:-:S04]  /*1e20*/  IMAD.WIDE.U32 R6, R105, R20, R6 ;  /* 0x0000001469067225 */ /* 0x000fc800078e0006 */
[----:B------:R-:W-:Y:S01]  /*1e30*/  IMAD R9, R105, R21, R8 ;  /* 0x0000001569097224 */ /* 0x000fe200078e0208 */
[----:B------:R-:W-:Y:S01]  /*1e40*/  IADD3 R14, P0, R6, UR4, RZ ;  /* 0x00000004060e7c10 */ /* 0x000fe2000ff1e0ff */
[C---:B------:R-:W-:Y:S02]  /*1e50*/  IMAD.SHL.U32 R11, R20.reuse, 0x80, RZ ;  /* 0x00000080140b7824 */ /* 0x040fe400078e00ff */
[----:B------:R-:W-:Y:S01]  /*1e60*/  IMAD.IADD R9, R7, 0x1, R9 ;  /* 0x0000000107097824 */ /* 0x000fe200078e0209 */
[-C--:B------:R-:W-:Y:S02]  /*1e70*/  LEA R6, P1, R20, R14.reuse, 0x3 ;  /* 0x0000000e14067211 */ /* 0x080fe400078218ff */
[----:B------:R-:W-:Y:S02]  /*1e80*/  IADD3 R8, P2, R11, R14, RZ ;  /* 0x0000000e0b087210 */ /* 0x000fe40007f5e0ff */
[----:B------:R-:W-:Y:S02]  /*1e90*/  IADD3.X R15, R9, UR5, RZ, P0, !PT ;  /* 0x00000005090f7c10 */ /* 0x000fe400087fe4ff */
[----:B-----5:R-:W-:-:S02]  /*1ea0*/  ISETP.NE.AND P0, PT, R89, RZ, PT ;  /* 0x000000ff5900720c */ /* 0x020fc40003f05270 */
[----:B------:R-:W-:Y:S01]  /*1eb0*/  LEA.HI.X R7, R20, R15, R21, 0x3, P1 ;  /* 0x0000000f14077211 */ /* 0x000fe200008f1c15 */
[----:B------:R-:W-:Y:S01]  /*1ec0*/  IMAD.X R9, R13, 0x1, R15, P2 ;  /* 0x000000010d097824 */ /* 0x000fe200010e060f */
[----:B------:R-:W-:-:S05]  /*1ed0*/  IADD3 R10, P1, R11, R6, RZ ;  /* 0x000000060b0a7210 */ /* 0x000fca0007f3e0ff */
[----:B------:R-:W-:-:S04]  /*1ee0*/  IMAD.X R11, R13, 0x1, R7, P1 ;  /* 0x000000010d0b7824 */ /* 0x000fc800008e0607 */
[----:B------:R-:W-:Y:S05]  /*1ef0*/  @!P0 BRA `(.L_x_35) ;  /* 0x0000002400948947 */ /* 0x000fea0003800000 */
[----:B------:R-:W0:Y:S01]  /*1f00*/  LDC.64 R20, c[0x0][0x5b0] ;  /* 0x00016c00ff147b82 */ /* 0x000e220000000a00 */
[----:B------:R-:W-:Y:S01]  /*1f10*/  ULDC.64 UR4, c[0x0][0x5b8] ;  /* 0x00016e0000047ab9 */ /* 0x000fe20000000a00 */
[----:B------:R-:W-:Y:S01]  /*1f20*/  ISETP.GE.AND P0, PT, R91, 0x1, PT ;  /* 0x000000015b00780c */ /* 0x000fe20003f06270 */
[----:B------:R-:W-:Y:S01]  /*1f30*/  IMAD R92, R92, UR4, RZ ;  /* 0x000000045c5c7c24 */ /* 0x000fe2000f8e02ff */
[----:B------:R-:W-:Y:S01]  /*1f40*/  BSSY B1, `(.L_x_36) ;  /* 0x0000010000017945 */ /* 0x000fe20003800000 */
[----:B------:R-:W-:Y:S01]  /*1f50*/  IMAD.WIDE.U32 R94, R23, UR4, R94 ;  /* 0x00000004175e7c25 */ /* 0x000fe2000f8e005e */
[----:B------:R-:W-:Y:S02]  /*1f60*/  ISETP.LT.OR P2, PT, R3, 0x1, !P0 ;  /* 0x000000010300780c */ /* 0x000fe40004741670 */
[----:B------:R-:W1:Y:S01]  /*1f70*/  LDC.64 R12, c[0x0][0x5a8] ;  /* 0x00016a00ff0c7b82 */ /* 0x000e620000000a00 */
[----:B------:R-:W-:Y:S02]  /*1f80*/  IMAD R23, R23, UR5, R92 ;  /* 0x0000000517177c24 */ /* 0x000fe4000f8e025c */
[----:B------:R-:W-:-:S02]  /*1f90*/  IMAD.MOV.U32 R92, RZ, RZ, R94 ;  /* 0x000000ffff5c7224 */ /* 0x000fc400078e005e */
[----:B------:R-:W-:Y:S02]  /*1fa0*/  IMAD.IADD R93, R95, 0x1, R23 ;  /* 0x000000015f5d7824 */ /* 0x000fe400078e0217 */
[-C--:B0-----:R-:W-:Y:S01]  /*1fb0*/  IMAD R98, R5, R20.reuse, RZ ;  /* 0x0000001405627224 */ /* 0x081fe200078e02ff */
[----:B------:R-:W-:Y:S01]  /*1fc0*/  SHF.L.U64.HI R99, R20, 0x3, R21 ;  /* 0x0000000314637819 */ /* 0x000fe20000010215 */
[----:B------:R-:W-:-:S04]  /*1fd0*/  IMAD.WIDE.U32 R96, R105, R20, R92 ;  /* 0x0000001469607225 */ /* 0x000fc800078e005c */
[----:B------:R-:W-:Y:S01]  /*1fe0*/  IMAD R103, R105, R21, R98 ;  /* 0x0000001569677224 */ /* 0x000fe200078e0262 */
[----:B-1----:R-:W-:Y:S01]  /*1ff0*/  IADD3 R96, P1, R96, R12, RZ ;  /* 0x0000000c60607210 */ /* 0x002fe20007f3e0ff */
[----:B------:R-:W-:-:S03]  /*2000*/  IMAD.SHL.U32 R98, R20, 0x8, RZ ;  /* 0x0000000814627824 */ /* 0x000fc600078e00ff */
[----:B------:R-:W-:Y:S01]  /*2010*/  IADD3.X R97, R13, R97, R103, P1, !PT ;  /* 0x000000610d617210 */ /* 0x000fe20000ffe467 */
[----:B------:R-:W-:Y:S08]  /*2020*/  @P2 BRA `(.L_x_37) ;  /* 0x0000000000042947 */ /* 0x000ff00003800000 */
[----:B------:R0:W5:Y:S02]  /*2030*/  LDG.E.U8 R90, desc[UR36][R96.64] ;  /* 0x00000024605a7981 */ /* 0x000164000c1e1100 */
.L_x_37:
[----:B------:R-:W-:Y:S05]  /*2040*/  BSYNC B1 ;  /* 0x0000000000017941 */ /* 0x000fea0003800000 */
.L_x_36:
[----:B-----5:R-:W-:Y:S01]  /*2050*/  LOP3.LUT R23, R90, 0xffff, RZ, 0xc0, !PT ;  /* 0x0000ffff5a177812 */ /* 0x020fe200078ec0ff */
[----:B------:R-:W-:Y:S01]  /*2060*/  IMAD.WIDE.U32 R100, R105, R20, R98 ;  /* 0x0000001469647225 */ /* 0x000fe200078e0062 */
[----:B------:R-:W-:Y:S01]  /*2070*/  ISETP.GE.AND P1, PT, R91, 0x9, PT ;  /* 0x000000095b00780c */ /* 0x000fe20003f26270 */
[----:B------:R-:W-:Y:S01]  /*2080*/  BSSY B1, `(.L_x_38) ;  /* 0x000000e000017945 */ /* 0x000fe20003800000 */
[----:B------:R-:W-:Y:S01]  /*2090*/  PRMT R104, R23, 0x8880, RZ ;  /* 0x0000888017687816 */ /* 0x000fe200000000ff */
[----:B------:R-:W-:Y:S01]  /*20a0*/  IMAD.IADD R23, R103, 0x1, R101 ;  /* 0x0000000167177824 */ /* 0x000fe200078e0265 */
[----:B------:R-:W-:-:S04]  /*20b0*/  IADD3 R100, P3, P4, R94, R12, R100 ;  /* 0x0000000c5e647210 */ /* 0x000fc80007c7e064 */
[----:B------:R-:W-:Y:S01]  /*20c0*/  IADD3.X R101, R93, R13, R23, P3, P4 ;  /* 0x0000000d5d657210 */ /* 0x000fe20001fe8417 */
[----:B------:R-:W-:Y:S01]  /*20d0*/  IMAD R23, R104, R89, RZ ;  /* 0x0000005968177224 */ /* 0x000fe200078e02ff */
[C---:B------:R-:W-:Y:S02]  /*20e0*/  ISETP.LT.OR P4, PT, R3.reuse, 0x2, !P0 ;  /* 0x000000020300780c */ /* 0x040fe40004781670 */
[----:B------:R-:W-:Y:S01]  /*20f0*/  ISETP.LT.OR P3, PT, R3, 0x1, !P1 ;  /* 0x000000010300780c */ /* 0x000fe20004f61670 */
[----:B------:R-:W-:-:S05]  /*2100*/  @!P2 IMAD R103, R56, R88, R23 ;  /* 0x000000583867a224 */ /* 0x000fca00078e0217 */
[----:B------:R1:W-:Y:S05]  /*2110*/  @!P2 STG.E.U8 desc[UR36][R14.64], R103 ;  /* 0x000000670e00a986 */ /* 0x0003ea000c101124 */
[----:B------:R-:W-:Y:S05]  /*2120*/  @P4 BRA `(.L_x_39) ;  /* 0x00000000000c4947 */ /* 0x000fea0003800000 */
[----:B------:R-:W2:Y:S02]  /*2130*/  LDG.E.U8 R90, desc[UR36][R96.64+0x1] ;  /* 0x00000124605a7981 */ /* 0x000ea4000c1e1100 */
[----:B--2---:R-:W-:-:S05]  /*2140*/  PRMT R56, R90, 0x8880, RZ ;  /* 0x000088805a387816 */ /* 0x004fca00000000ff */
[----:B------:R-:W-:-:S07]  /*2150*/  IMAD R23, R56, R89, RZ ;  /* 0x0000005938177224 */ /* 0x000fce00078e02ff */
.L_x_39:
[----:B------:R-:W-:Y:S05]  /*2160*/  BSYNC B1 ;  /* 0x0000000000017941 */ /* 0x000fea0003800000 */
.L_x_38:
[----:B------:R-:W-:Y:S01]  /*2170*/  @!P4 IMAD R57, R57, R88, R23 ;  /* 0x000000583939c224 */ /* 0x000fe200078e0217 */
[----:B------:R-:W-:Y:S04]  /*2180*/  BSSY B1, `(.L_x_40) ;  /* 0x0000006000017945 */ /* 0x000fe80003800000 */
[----:B------:R2:W-:Y:S01]  /*2190*/  @!P4 STG.E.U8 desc[UR36][R14.64+0x1], R57 ;  /* 0x000001390e00c986 */ /* 0x0005e2000c101124 */
[----:B------:R-:W-:Y:S05]  /*21a0*/  @P3 BRA `(.L_x_41) ;  /* 0x00000000000c3947 */ /* 0x000fea0003800000 */
[----:B------:R-:W3:Y:S02]  /*21b0*/  LDG.E.U8 R90, desc[UR36][R100.64] ;  /* 0x00000024645a7981 */ /* 0x000ee4000c1e1100 */
[----:B---3--:R-:W-:-:S05]  /*21c0*/  PRMT R56, R90, 0x8880, RZ ;  /* 0x000088805a387816 */ /* 0x008fca00000000ff */
[----:B------:R-:W-:-:S07]  /*21d0*/  IMAD R23, R56, R89, RZ ;  /* 0x0000005938177224 */ /* 0x000fce00078e02ff */
.L_x_41:
[----:B------:R-:W-:Y:S05]  /*21e0*/  BSYNC B1 ;  /* 0x0000000000017941 */ /* 0x000fea0003800000 */
.L_x_40:
[C---:B------:R-:W-:Y:S01]  /*21f0*/  ISETP.LT.OR P2, PT, R3.reuse, 0x2, !P1 ;  /* 0x000000020300780c */ /* 0x040fe20004f41670 */
[----:B--2---:R-:W-:Y:S01]  /*2200*/  @!P3 IMAD R57, R58, R88, R23 ;  /* 0x000000583a39b224 */ /* 0x004fe200078e0217 */
[----:B------:R-:W-:Y:S01]  /*2210*/  BSSY B1, `(.L_x_42) ;  /* 0x0000008000017945 */ /* 0x000fe20003800000 */
[----:B------:R-:W-:-:S03]  /*2220*/  ISETP.LT.OR P4, PT, R3, 0x9, !P0 ;  /* 0x000000090300780c */ /* 0x000fc60004781670 */
[----:B------:R2:W-:Y:S01]  /*2230*/  @!P3 STG.E.U8 desc[UR36][R6.64], R57 ;  /* 0x000000390600b986 */ /* 0x0005e2000c101124 */
[----:B------:R-:W-:-:S06]  /*2240*/  ISETP.LT.OR P3, PT, R3, 0xa, !P0 ;  /* 0x0000000a0300780c */ /* 0x000fcc0004761670 */
[----:B------:R-:W-:Y:S07]  /*2250*/  @P2 BRA `(.L_x_43) ;  /* 0x00000000000c2947 */ /* 0x000fee0003800000 */
[----:B------:R-:W3:Y:S02]  /*2260*/  LDG.E.U8 R90, desc[UR36][R100.64+0x1] ;  /* 0x00000124645a7981 */ /* 0x000ee4000c1e1100 */
[----:B---3--:R-:W-:-:S05]  /*2270*/  PRMT R56, R90, 0x8880, RZ ;  /* 0x000088805a387816 */ /* 0x008fca00000000ff */
[----:B------:R-:W-:-:S07]  /*2280*/  IMAD R23, R56, R89, RZ ;  /* 0x0000005938177224 */ /* 0x000fce00078e02ff */
.L_x_43:
[----:B------:R-:W-:Y:S05]  /*2290*/  BSYNC B1 ;  /* 0x0000000000017941 */ /* 0x000fea0003800000 */
.L_x_42:
[----:B------:R-:W-:Y:S01]  /*22a0*/  @!P2 IMAD R59, R59, R88, R23 ;  /* 0x000000583b3ba224 */ /* 0x000fe200078e0217 */
[----:B------:R-:W-:Y:S04]  /*22b0*/  BSSY B1, `(.L_x_44) ;  /* 0x0000006000017945 */ /* 0x000fe80003800000 */
[----:B------:R3:W-:Y:S01]  /*22c0*/  @!P2 STG.E.U8 desc[UR36][R6.64+0x1], R59 ;  /* 0x0000013b0600a986 */ /* 0x0007e2000c101124 */
[----:B------:R-:W-:Y:S05]  /*22d0*/  @P4 BRA `(.L_x_45) ;  /* 0x00000000000c4947 */ /* 0x000fea0003800000 */
[----:B------:R-:W4:Y:S02]  /*22e0*/  LDG.E.U8 R90, desc[UR36][R96.64+0x8] ;  /* 0x00000824605a7981 */ /* 0x000f24000c1e1100 */
[----:B----4-:R-:W-:-:S05]  /*22f0*/  PRMT R56, R90, 0x8880, RZ ;  /* 0x000088805a387816 */ /* 0x010fca00000000ff */
[----:B------:R-:W-:-:S07]  /*2300*/  IMAD R23, R56, R89, RZ ;  /* 0x0000005938177224 */ /* 0x000fce00078e02ff */
.L_x_45:
[----:B------:R-:W-:Y:S05]  /*2310*/  BSYNC B1 ;  /* 0x0000000000017941 */ /* 0x000fea0003800000 */
.L_x_44:
[----:B--2---:R-:W-:Y:S01]  /*2320*/  @!P4 IMAD R57, R60, R88, R23 ;  /* 0x000000583c39c224 */ /* 0x004fe200078e0217 */
[----:B------:R-:W-:Y:S04]  /*2330*/  BSSY B1, `(.L_x_46) ;  /* 0x0000006000017945 */ /* 0x000fe80003800000 */
[----:B------:R2:W-:Y:S01]  /*2340*/  @!P4 STG.E.U8 desc[UR36][R14.64+0x8], R57 ;  /* 0x000008390e00c986 */ /* 0x0005e2000c101124 */
[----:B------:R-:W-:Y:S05]  /*2350*/  @P3 BRA `(.L_x_47) ;  /* 0x00000000000c3947 */ /* 0x000fea0003800000 */
[----:B------:R-:W4:Y:S02]  /*2360*/  LDG.E.U8 R90, desc[UR36][R96.64+0x9] ;  /* 0x00000924605a7981 */ /* 0x000f24000c1e1100 */
[----:B----4-:R-:W-:-:S05]  /*2370*/  PRMT R56, R90, 0x8880, RZ ;  /* 0x000088805a387816 */ /* 0x010fca00000000ff */
[----:B------:R-:W-:-:S07]  /*2380*/  IMAD R23, R56, R89, RZ ;  /* 0x0000005938177224 */ /* 0x000fce00078e02ff */
.L_x_47:
[----:B------:R-:W-:Y:S05]  /*2390*/  BSYNC B1 ;  /* 0x0000000000017941 */ /* 0x000fea0003800000 */
.L_x_46:
[----:B------:R-:W-:Y:S01]  /*23a0*/  ISETP.LT.OR P2, PT, R3, 0x9, !P1 ;  /* 0x000000090300780c */ /* 0x000fe20004f41670 */
[----:B------:R-:W-:Y:S01]  /*23b0*/  @!P3 IMAD R61, R61, R88, R23 ;  /* 0x000000583d3db224 */ /* 0x000fe200078e0217 */
[----:B------:R-:W-:Y:S01]  /*23c0*/  BSSY B1, `(.L_x_48) ;  /* 0x0000008000017945 */ /* 0x000fe20003800000 */
[----:B------:R-:W-:-:S03]  /*23d0*/  ISETP.LT.OR P4, PT, R3, 0xa, !P1 ;  /* 0x0000000a0300780c */ /* 0x000fc60004f81670 */
[----:B------:R4:W-:Y:S01]  /*23e0*/  @!P3 STG.E.U8 desc[UR36][R14.64+0x9], R61 ;  /* 0x0000093d0e00b986 */ /* 0x0009e2000c101124 */
[----:B------:R-:W-:-:S06]  /*23f0*/  ISETP.LT.OR P3, PT, R3, 0x11, !P0 ;  /* 0x000000110300780c */ /* 0x000fcc0004761670 */
[----:B------:R-:W-:Y:S07]  /*2400*/  @P2 BRA `(.L_x_49) ;  /* 0x00000000000c2947 */ /* 0x000fee0003800000 */
[----:B------:R-:W5:Y:S02]  /*2410*/  LDG.E.U8 R90, desc[UR36][R100.64+0x8] ;  /* 0x00000824645a7981 */ /* 0x000f64000c1e1100 */
[----:B-----5:R-:W-:-:S05]  /*2420*/  PRMT R56, R90, 0x8880, RZ ;  /* 0x000088805a387816 */ /* 0x020fca00000000ff */
[----:B------:R-:W-:-:S07]  /*2430*/  IMAD R23, R56, R89, RZ ;  /* 0x0000005938177224 */ /* 0x000fce00078e02ff */
.L_x_49:
[----:B------:R-:W-:Y:S05]  /*2440*/  BSYNC B1 ;  /* 0x0000000000017941 */ /* 0x000fea0003800000 */
.L_x_48:
[----:B--2---:R-:W-:Y:S01]  /*2450*/  @!P2 IMAD R57, R62, R88, R23 ;  /* 0x000000583e39a224 */ /* 0x004fe200078e0217 */
[----:B------:R-:W-:Y:S04]  /*2460*/  BSSY B1, `(.L_x_50) ;  /* 0x0000006000017945 */ /* 0x000fe80003800000 */
[----:B------:R2:W-:Y:S01]  /*2470*/  @!P2 STG.E.U8 desc[UR36][R6.64+0x8], R57 ;  /* 0x000008390600a986 */ /* 0x0005e2000c101124 */
[----:B------:R-:W-:Y:S05]  /*2480*/  @P4 BRA `(.L_x_51) ;  /* 0x00000000000c4947 */ /* 0x000fea0003800000 */
[----:B------:R-:W5:Y:S02]  /*2490*/  LDG.E.U8 R90, desc[UR36][R100.64+0x9] ;  /* 0x00000924645a7981 */ /* 0x000f64000c1e1100 */
[----:B-----5:R-:W-:-:S05]  /*24a0*/  PRMT R56, R90, 0x8880, RZ ;  /* 0x000088805a387816 */ /* 0x020fca00000000ff */
[----:B------:R-:W-:-:S07]  /*24b0*/  IMAD R23, R56, R89, RZ ;  /* 0x0000005938177224 */ /* 0x000fce00078e02ff */
.L_x_51:
[----:B------:R-:W-:Y:S05]  /*24c0*/  BSYNC B1 ;  /* 0x0000000000017941 */ /* 0x000fea0003800000 */
.L_x_50:
[----:B------:R-:W-:Y:S01]  /*24d0*/  @!P4 IMAD R63, R63, R88, R23 ;  /* 0x000000583f3fc224 */ /* 0x000fe200078e0217 */
[----:B------:R-:W-:Y:S04]  /*24e0*/  BSSY B1, `(.L_x_52) ;  /* 0x0000006000017945 */ /* 0x000fe80003800000 */
[----:B------:R0:W-:Y:S01]  /*24f0*/  @!P4 STG.E.U8 desc[UR36][R6.64+0x9], R63 ;  /* 0x0000093f0600c986 */ /* 0x0001e2000c101124 */
[----:B------:R-:W-:Y:S05]  /*2500*/  @P3 BRA `(.L_x_53) ;  /* 0x00000000000c3947 */ /* 0x000fea0003800000 */
[----:B------:R-:W5:Y:S02]  /*2510*/  LDG.E.U8 R90, desc[UR36][R96.64+0x10] ;  /* 0x00001024605a7981 */ /* 0x000f64000c1e1100 */
[----:B-----5:R-:W-:-:S05]  /*2520*/  PRMT R56, R90, 0x8880, RZ ;  /* 0x000088805a387816 */ /* 0x020fca00000000ff */
[----:B------:R-:W-:-:S07]  /*2530*/  IMAD R23, R56, R89, RZ ;  /* 0x0000005938177224 */ /* 0x000fce00078e02ff */
.L_x_53:
[----:B------:R-:W-:Y:S05]  /*2540*/  BSYNC B1 ;  /* 0x0000000000017941 */ /* 0x000fea0003800000 */
.L_x_52:
[C---:B------:R-:W-:Y:S01]  /*2550*/  ISETP.LT.OR P2, PT, R3.reuse, 0x12, !P0 ;  /* 0x000000120300780c */ /* 0x040fe20004741670 */
[----:B--2---:R-:W-:Y:S01]  /*2560*/  @!P3 IMAD R57, R64, R88, R23 ;  /* 0x000000584039b224 */ /* 0x004fe200078e0217 */
        /* <DEDUP_REMOVED lines=8> */
.L_x_55:
[----:B------:R-:W-:Y:S05]  /*25f0*/  BSYNC B1 ;  /* 0x0000000000017941 */ /* 0x000fea0003800000 */
.L_x_54:
[----:B------:R-:W-:Y:S01]  /*2600*/  @!P2 IMAD R65, R65, R88, R23 ;  /* 0x000000584141a224 */ /* 0x000fe200078e0217 */
[----:B------:R-:W-:Y:S04]  /*2610*/  BSSY B1, `(.L_x_56) ;  /* 0x0000006000017945 */ /* 0x000fe80003800000 */
[----:B------:R0:W-:Y:S01]  /*2620*/  @!P2 STG.E.U8 desc[UR36][R14.64+0x11], R65 ;  /* 0x000011410e00a986 */ /* 0x0001e2000c101124 */
[----:B------:R-:W-:Y:S05]  /*2630*/  @P4 BRA `(.L_x_57) ;  /* 0x00000000000c4947 */ /* 0x000fea0003800000 */
[----:B------:R-:W5:Y:S02]  /*2640*/  LDG.E.U8 R90, desc[UR36][R100.64+0x10] ;  /* 0x00001024645a7981 */ /* 0x000f64000c1e1100 */
[----:B-----5:R-:W-:-:S05]  /*2650*/  PRMT R56, R90, 0x8880, RZ ;  /* 0x000088805a387816 */ /* 0x020fca00000000ff */
[----:B------:R-:W-:-:S07]  /*2660*/  IMAD R23, R56, R89, RZ ;  /* 0x0000005938177224 */ /* 0x000fce00078e02ff */
.L_x_57:
[----:B------:R-:W-:Y:S05]  /*2670*/  BSYNC B1 ;  /* 0x0000000000017941 */ /* 0x000fea0003800000 */
.L_x_56:
[----:B--2---:R-:W-:Y:S01]  /*2680*/  @!P4 IMAD R57, R66, R88, R23 ;  /* 0x000000584239c224 */ /* 0x004fe200078e0217 */
[----:B------:R-:W-:Y:S04]  /*2690*/  BSSY B1, `(.L_x_58) ;  /* 0x0000006000017945 */ /* 0x000fe80003800000 */
[----:B------:R2:W-:Y:S01]  /*26a0*/  @!P4 STG.E.U8 desc[UR36][R6.64+0x10], R57 ;  /* 0x000010390600c986 */ /* 0x0005e2000c101124 */
[----:B------:R-:W-:Y:S05]  /*26b0*/  @P3 BRA `(.L_x_59) ;  /* 0x00000000000c3947 */ /* 0x000fea0003800000 */
[----:B------:R-:W5:Y:S02]  /*26c0*/  LDG.E.U8 R90, desc[UR36][R100.64+0x11] ;  /* 0x00001124645a7981 */ /* 0x000f64000c1e1100 */
[----:B-----5:R-:W-:-:S05]  /*26d0*/  PRMT R56, R90, 0x8880, RZ ;  /* 0x000088805a387816 */ /* 0x020fca00000000ff */
[----:B------:R-:W-:-:S07]  /*26e0*/  IMAD R23, R56, R89, RZ ;  /* 0x0000005938177224 */ /* 0x000fce00078e02ff */
.L_x_59:
[----:B------:R-:W-:Y:S05]  /*26f0*/  BSYNC B1 ;  /* 0x0000000000017941 */ /* 0x000fea0003800000 */
.L_x_58:
        /* <DEDUP_REMOVED lines=10> */
.L_x_61:
[----:B------:R-:W-:Y:S05]  /*27a0*/  BSYNC B1 ;  /* 0x0000000000017941 */ /* 0x000fea0003800000 */
.L_x_60:
[----:B--2---:R-:W-:Y:S01]  /*27b0*/  @!P2 IMAD R57, R68, R88, R23 ;  /* 0x000000584439a224 */ /* 0x004fe200078e0217 */
[----:B------:R-:W-:Y:S04]  /*27c0*/  BSSY B1, `(.L_x_62) ;  /* 0x0000006000017945 */ /* 0x000fe80003800000 */
[----:B------:R2:W-:Y:S01]  /*27d0*/  @!P2 STG.E.U8 desc[UR36][R14.64+0x18], R57 ;  /* 0x000018390e00a986 */ /* 0x0005e2000c101124 */
[----:B------:R-:W-:Y:S05]  /*27e0*/  @P4 BRA `(.L_x_63) ;  /* 0x00000000000c4947 */ /* 0x000fea0003800000 */
[----:B------:R-:W5:Y:S02]  /*27f0*/  LDG.E.U8 R90, desc[UR36][R96.64+0x19] ;  /* 0x00001924605a7981 */ /* 0x000f64000c1e1100 */
[----:B-----5:R-:W-:-:S05]  /*2800*/  PRMT R56, R90, 0x8880, RZ ;  /* 0x000088805a387816 */ /* 0x020fca00000000ff */
[----:B------:R-:W-:-:S07]  /*2810*/  IMAD R23, R56, R89, RZ ;  /* 0x0000005938177224 */ /* 0x000fce00078e02ff */
.L_x_63:
[----:B------:R-:W-:Y:S05]  /*2820*/  BSYNC B1 ;  /* 0x0000000000017941 */ /* 0x000fea0003800000 */
.L_x_62:
[----:B------:R-:W-:Y:S01]  /*2830*/  @!P4 IMAD R69, R69, R88, R23 ;  /* 0x000000584545c224 */ /* 0x000fe200078e0217 */
[----:B------:R-:W-:Y:S04]  /*2840*/  BSSY B1, `(.L_x_64) ;  /* 0x0000006000017945 */ /* 0x000fe80003800000 */
[----:B------:R0:W-:Y:S01]  /*2850*/  @!P4 STG.E.U8 desc[UR36][R14.64+0x19], R69 ;  /* 0x000019450e00c986 */ /* 0x0001e2000c101124 */
[----:B------:R-:W-:Y:S05]  /*2860*/  @P3 BRA `(.L_x_65) ;  /* 0x00000000000c3947 */ /* 0x000fea0003800000 */
[----:B------:R-:W5:Y:S02]  /*2870*/  LDG.E.U8 R90, desc[UR36][R100.64+0x18] ;  /* 0x00001824645a7981 */ /* 0x000f64000c1e1100 */
[----:B-----5:R-:W-:-:S05]  /*2880*/  PRMT R56, R90, 0x8880, RZ ;  /* 0x000088805a387816 */ /* 0x020fca00000000ff */
[----:B------:R-:W-:-:S07]  /*2890*/  IMAD R23, R56, R89, RZ ;  /* 0x0000005938177224 */ /* 0x000fce00078e02ff */
.L_x_65:
[----:B------:R-:W-:Y:S05]  /*28a0*/  BSYNC B1 ;  /* 0x0000000000017941 */ /* 0x000fea0003800000 */
.L_x_64:
        /* <DEDUP_REMOVED lines=10> */
.L_x_67:
[----:B------:R-:W-:Y:S05]  /*2950*/  BSYNC B1 ;  /* 0x0000000000017941 */ /* 0x000fea0003800000 */
.L_x_66:
[----:B------:R-:W-:Y:S01]  /*2960*/  @!P2 IMAD R71, R71, R88, R23 ;  /* 0x000000584747a224 */ /* 0x000fe200078e0217 */
[----:B------:R-:W-:Y:S04]  /*2970*/  BSSY B1, `(.L_x_68) ;  /* 0x0000006000017945 */ /* 0x000fe80003800000 */
[----:B------:R0:W-:Y:S01]  /*2980*/  @!P2 STG.E.U8 desc[UR36][R6.64+0x19], R71 ;  /* 0x000019470600a986 */ /* 0x0001e2000c101124 */
[----:B------:R-:W-:Y:S05]  /*2990*/  @P4 BRA `(.L_x_69) ;  /* 0x00000000000c4947 */ /* 0x000fea0003800000 */
[----:B------:R-:W5:Y:S02]  /*29a0*/  LDG.E.U8 R90, desc[UR36][R96.64+0x20] ;  /* 0x00002024605a7981 */ /* 0x000f64000c1e1100 */
[----:B-----5:R-:W-:-:S05]  /*29b0*/  PRMT R56, R90, 0x8880, RZ ;  /* 0x000088805a387816 */ /* 0x020fca00000000ff */
[----:B------:R-:W-:-:S07]  /*29c0*/  IMAD R23, R56, R89, RZ ;  /* 0x0000005938177224 */ /* 0x000fce00078e02ff */
.L_x_69:
[----:B------:R-:W-:Y:S05]  /*29d0*/  BSYNC B1 ;  /* 0x0000000000017941 */ /* 0x000fea0003800000 */
.L_x_68:
[----:B--2---:R-:W-:Y:S01]  /*29e0*/  @!P4 IMAD R57, R72, R88, R23 ;  /* 0x000000584839c224 */ /* 0x004fe200078e0217 */
[----:B------:R-:W-:Y:S04]  /*29f0*/  BSSY B1, `(.L_x_70) ;  /* 0x0000006000017945 */ /* 0x000fe80003800000 */
[----:B------:R2:W-:Y:S01]  /*2a00*/  @!P4 STG.E.U8 desc[UR36][R14.64+0x20], R57 ;  /* 0x000020390e00c986 */ /* 0x0005e2000c101124 */
[----:B------:R-:W-:Y:S05]  /*2a10*/  @P3 BRA `(.L_x_71) ;  /* 0x00000000000c3947 */ /* 0x000fea0003800000 */
[----:B------:R-:W5:Y:S02]  /*2a20*/  LDG.E.U8 R90, desc[UR36][R96.64+0x21] ;  /* 0x00002124605a7981 */ /* 0x000f64000c1e1100 */
[----:B-----5:R-:W-:-:S05]  /*2a30*/  PRMT R56, R90, 0x8880, RZ ;  /* 0x000088805a387816 */ /* 0x020fca00000000ff */
[----:B------:R-:W-:-:S07]  /*2a40*/  IMAD R23, R56, R89, RZ ;  /* 0x0000005938177224 */ /* 0x000fce00078e02ff */
.L_x_71:
[----:B------:R-:W-:Y:S05]  /*2a50*/  BSYNC B1 ;  /* 0x0000000000017941 */ /* 0x000fea0003800000 */
.L_x_70:
        /* <DEDUP_REMOVED lines=10> */
.L_x_73:
[----:B------:R-:W-:Y:S05]  /*2b00*/  BSYNC B1 ;  /* 0x0000000000017941 */ /* 0x000fea0003800000 */
.L_x_72:
[----:B--2---:R-:W-:Y:S01]  /*2b10*/  @!P2 IMAD R57, R74, R88, R23 ;  /* 0x000000584a39a224 */ /* 0x004fe200078e0217 */
[----:B------:R-:W-:Y:S04]  /*2b20*/  BSSY B1, `(.L_x_74) ;  /* 0x0000006000017945 */ /* 0x000fe80003800000 */
[----:B------:R2:W-:Y:S01]  /*2b30*/  @!P2 STG.E.U8 desc[UR36][R6.64+0x20], R57 ;  /* 0x000020390600a986 */ /* 0x0005e2000c101124 */
[----:B------:R-:W-:Y:S05]  /*2b40*/  @P4 BRA `(.L_x_75) ;  /* 0x00000000000c4947 */ /* 0x000fea0003800000 */
[----:B------:R-:W5:Y:S02]  /*2b50*/  LDG.E.U8 R90, desc[UR36][R100.64+0x21] ;  /* 0x00002124645a7981 */ /* 0x000f64000c1e1100 */
[----:B-----5:R-:W-:-:S05]  /*2b60*/  PRMT R56, R90, 0x8880, RZ ;  /* 0x000088805a387816 */ /* 0x020fca00000000ff */
[----:B------:R-:W-:-:S07]  /*2b70*/  IMAD R23, R56, R89, RZ ;  /* 0x0000005938177224 */ /* 0x000fce00078e02ff */
.L_x_75:
[----:B------:R-:W-:Y:S05]  /*2b80*/  BSYNC B1 ;  /* 0x0000000000017941 */ /* 0x000fea0003800000 */
.L_x_74:
[----:B------:R-:W-:Y:S01]  /*2b90*/  @!P4 IMAD R75, R75, R88, R23 ;  /* 0x000000584b4bc224 */ /* 0x000fe200078e0217 */
[----:B------:R-:W-:Y:S04]  /*2ba0*/  BSSY B1, `(.L_x_76) ;  /* 0x0000006000017945 */ /* 0x000fe80003800000 */
[----:B------:R0:W-:Y:S01]  /*2bb0*/  @!P4 STG.E.U8 desc[UR36][R6.64+0x21], R75 ;  /* 0x0000214b0600c986 */ /* 0x0001e2000c101124 */
[----:B------:R-:W-:Y:S05]  /*2bc0*/  @P3 BRA `(.L_x_77) ;  /* 0x00000000000c3947 */ /* 0x000fea0003800000 */
[----:B------:R-:W5:Y:S02]  /*2bd0*/  LDG.E.U8 R90, desc[UR36][R96.64+0x28] ;  /* 0x00002824605a7981 */ /* 0x000f64000c1e1100 */
[----:B-----5:R-:W-:-:S05]  /*2be0*/  PRMT R56, R90, 0x8880, RZ ;  /* 0x000088805a387816 */ /* 0x020fca00000000ff */
[----:B------:R-:W-:-:S07]  /*2bf0*/  IMAD R23, R56, R89, RZ ;  /* 0x0000005938177224 */ /* 0x000fce00078e02ff */
.L_x_77:
[----:B------:R-:W-:Y:S05]  /*2c00*/  BSYNC B1 ;  /* 0x0000000000017941 */ /* 0x000fea0003800000 */
.L_x_76:
        /* <DEDUP_REMOVED lines=10> */
.L_x_79:
[----:B------:R-:W-:Y:S05]  /*2cb0*/  BSYNC B1 ;  /* 0x0000000000017941 */ /* 0x000fea0003800000 */
.L_x_78:
[----:B------:R-:W-:Y:S01]  /*2cc0*/  @!P2 IMAD R77, R77, R88, R23 ;  /* 0x000000584d4da224 */ /* 0x000fe200078e0217 */
[----:B------:R-:W-:Y:S04]  /*2cd0*/  BSSY B1, `(.L_x_80) ;  /* 0x0000006000017945 */ /* 0x000fe80003800000 */
[----:B------:R0:W-:Y:S01]  /*2ce0*/  @!P2 STG.E.U8 desc[UR36][R14.64+0x29], R77 ;  /* 0x0000294d0e00a986 */ /* 0x0001e2000c101124 */
[----:B------:R-:W-:Y:S05]  /*2cf0*/  @P4 BRA `(.L_x_81) ;  /* 0x00000000000c4947 */ /* 0x000fea0003800000 */
[----:B------:R-:W5:Y:S02]  /*2d00*/  LDG.E.U8 R90, desc[UR36][R100.64+0x28] ;  /* 0x00002824645a7981 */ /* 0x000f64000c1e1100 */
[----:B-----5:R-:W-:-:S05]  /*2d10*/  PRMT R56, R90, 0x8880, RZ ;  /* 0x000088805a387816 */ /* 0x020fca00000000ff */
[----:B------:R-:W-:-:S07]  /*2d20*/  IMAD R23, R56, R89, RZ ;  /* 0x0000005938177224 */ /* 0x000fce00078e02ff */
.L_x_81:
[----:B------:R-:W-:Y:S05]  /*2d30*/  BSYNC B1 ;  /* 0x0000000000017941 */ /* 0x000fea0003800000 */
.L_x_80:
[----:B--2---:R-:W-:Y:S01]  /*2d40*/  @!P4 IMAD R57, R78, R88, R23 ;  /* 0x000000584e39c224 */ /* 0x004fe200078e0217 */
[----:B------:R-:W-:Y:S04]  /*2d50*/  BSSY B1, `(.L_x_82) ;  /* 0x0000006000017945 */ /* 0x000fe80003800000 */
[----:B------:R2:W-:Y:S01]  /*2d60*/  @!P4 STG.E.U8 desc[UR36][R6.64+0x28], R57 ;  /* 0x000028390600c986 */ /* 0x0005e2000c101124 */
[----:B------:R-:W-:Y:S05]  /*2d70*/  @P3 BRA `(.L_x_83) ;  /* 0x00000000000c3947 */ /* 0x000fea0003800000 */
[----:B------:R-:W5:Y:S02]  /*2d80*/  LDG.E.U8 R90, desc[UR36][R100.64+0x29] ;  /* 0x00002924645a7981 */ /* 0x000f64000c1e1100 */
[----:B-----5:R-:W-:-:S05]  /*2d90*/  PRMT R56, R90, 0x8880, RZ ;  /* 0x000088805a387816 */ /* 0x020fca00000000ff */
[----:B------:R-:W-:-:S07]  /*2da0*/  IMAD R23, R56, R89, RZ ;  /* 0x0000005938177224 */ /* 0x000fce00078e02ff */
.L_x_83:
[----:B------:R-:W-:Y:S05]  /*2db0*/  BSYNC B1 ;  /* 0x0000000000017941 */ /* 0x000fea0003800000 */
.L_x_82:
        /* <DEDUP_REMOVED lines=10> */
.L_x_85:
[----:B------:R-:W-:Y:S05]  /*2e60*/  BSYNC B1 ;  /* 0x0000000000017941 */ /* 0x000fea0003800000 */
.L_x_84:
[----:B--2---:R-:W-:Y:S01]  /*2e70*/  @!P2 IMAD R57, R80, R88, R23 ;  /* 0x000000585039a224 */ /* 0x004fe200078e0217 */
[----:B------:R-:W-:Y:S04]  /*2e80*/  BSSY B1, `(.L_x_86) ;  /* 0x0000006000017945 */ /* 0x000fe80003800000 */
[----:B------:R2:W-:Y:S01]  /*2e90*/  @!P2 STG.E.U8 desc[UR36][R14.64+0x30], R57 ;  /* 0x000030390e00a986 */ /* 0x0005e2000c101124 */
[----:B------:R-:W-:Y:S05]  /*2ea0*/  @P4 BRA `(.L_x_87) ;  /* 0x00000000000c4947 */ /* 0x000fea0003800000 */
[----:B------:R-:W5:Y:S02]  /*2eb0*/  LDG.E.U8 R90, desc[UR36][R96.64+0x31] ;  /* 0x00003124605a7981 */ /* 0x000f64000c1e1100 */
[----:B-----5:R-:W-:-:S05]  /*2ec0*/  PRMT R56, R90, 0x8880, RZ ;  /* 0x000088805a387816 */ /* 0x020fca00000000ff */
[----:B------:R-:W-:-:S07]  /*2ed0*/  IMAD R23, R56, R89, RZ ;  /* 0x0000005938177224 */ /* 0x000fce00078e02ff */
.L_x_87:
[----:B------:R-:W-:Y:S05]  /*2ee0*/  BSYNC B1 ;  /* 0x0000000000017941 */ /* 0x000fea0003800000 */
.L_x_86:
[----:B------:R-:W-:Y:S01]  /*2ef0*/  @!P4 IMAD R81, R81, R88, R23 ;  /* 0x000000585151c224 */ /* 0x000fe200078e0217 */
[----:B------:R-:W-:Y:S04]  /*2f00*/  BSSY B1, `(.L_x_88) ;  /* 0x0000006000017945 */ /* 0x000fe80003800000 */
[----:B------:R0:W-:Y:S01]  /*2f10*/  @!P4 STG.E.U8 desc[UR36][R14.64+0x31], R81 ;  /* 0x000031510e00c986 */ /* 0x0001e2000c101124 */
[----:B------:R-:W-:Y:S05]  /*2f20*/  @P3 BRA `(.L_x_89) ;  /* 0x00000000000c3947 */ /* 0x000fea0003800000 */
[----:B------:R-:W5:Y:S02]  /*2f30*/  LDG.E.U8 R90, desc[UR36][R100.64+0x30] ;  /* 0x00003024645a7981 */ /* 0x000f64000c1e1100 */
[----:B-----5:R-:W-:-:S05]  /*2f40*/  PRMT R56, R90, 0x8880, RZ ;  /* 0x000088805a387816 */ /* 0x020fca00000000ff */
[----:B------:R-:W-:-:S07]  /*2f50*/  IMAD R23, R56, R89, RZ ;  /* 0x0000005938177224 */ /* 0x000fce00078e02ff */
.L_x_89:
[----:B------:R-:W-:Y:S05]  /*2f60*/  BSYNC B1 ;  /* 0x0000000000017941 */ /* 0x000fea0003800000 */
.L_x_88:
[----:B------:R-:W-:Y:S01]  /*2f70*/  ISETP.LT.OR P4, PT, R3, 0x32, !P1 ;  /* 0x000000320300780c */ /* 0x000fe20004f81670 */
[----:B--2---:R-:W-:Y:S01]  /*2f80*/  @!P3 IMAD R57, R82, R88, R23 ;  /* 0x000000585239b224 */ /* 0x004fe200078e0217 */
[----:B------:R-:W-:Y:S01]  /*2f90*/  BSSY B1, `(.L_x_90) ;  /* 0x0000008000017945 */ /* 0x000fe20003800000 */
[----:B------:R-:W-:-:S03]  /*2fa0*/  IADD3 R105, P2, R105, 0x80, RZ ;  /* 0x0000008069697810 */ /* 0x000fc60007f5e0ff */
[----:B------:R2:W-:Y:S01]  /*2fb0*/  @!P3 STG.E.U8 desc[UR36][R6.64+0x30], R57 ;  /* 0x000030390600b986 */ /* 0x0005e2000c101124 */
[----:B------:R-:W-:-:S06]  /*2fc0*/  ISETP.LT.OR P3, PT, R3, 0x39, !P0 ;  /* 0x000000390300780c */ /* 0x000fcc0004761670 */
[----:B------:R-:W-:Y:S07]  /*2fd0*/  @P4 BRA `(.L_x_91) ;  /* 0x00000000000c4947 */ /* 0x000fee0003800000 */
[----:B------:R-:W5:Y:S02]  /*2fe0*/  LDG.E.U8 R90, desc[UR36][R100.64+0x31] ;  /* 0x00003124645a7981 */ /* 0x000f64000c1e1100 */
[----:B-----5:R-:W-:-:S05]  /*2ff0*/  PRMT R56, R90, 0x8880, RZ ;  /* 0x000088805a387816 */ /* 0x020fca00000000ff */
[----:B------:R-:W-:-:S07]  /*3000*/  IMAD R23, R56, R89, RZ ;  /* 0x0000005938177224 */ /* 0x000fce00078e02ff */
.L_x_91:
[----:B------:R-:W-:Y:S05]  /*3010*/  BSYNC B1 ;  /* 0x0000000000017941 */ /* 0x000fea0003800000 */
.L_x_90:
[----:B------:R-:W-:Y:S01]  /*3020*/  @!P4 IMAD R83, R83, R88, R23 ;  /* 0x000000585353c224 */ /* 0x000fe200078e0217 */
[----:B------:R-:W-:Y:S04]  /*3030*/  BSSY B1, `(.L_x_92) ;  /* 0x0000006000017945 */ /* 0x000fe80003800000 */
[----:B------:R0:W-:Y:S01]  /*3040*/  @!P4 STG.E.U8 desc[UR36][R6.64+0x31], R83 ;  /* 0x000031530600c986 */ /* 0x0001e2000c101124 */
[----:B------:R-:W-:Y:S05]  /*3050*/  @P3 BRA `(.L_x_93) ;  /* 0x00000000000c3947 */ /* 0x000fea0003800000 */
[----:B------:R-:W5:Y:S02]  /*3060*/  LDG.E.U8 R90, desc[UR36][R96.64+0x38] ;  /* 0x00003824605a7981 */ /* 0x000f64000c1e1100 */
[----:B-----5:R-:W-:-:S05]  /*3070*/  PRMT R56, R90, 0x8880, RZ ;  /* 0x000088805a387816 */ /* 0x020fca00000000ff */
[----:B------:R-:W-:-:S07]  /*3080*/  IMAD R23, R56, R89, RZ ;  /* 0x0000005938177224 */ /* 0x000fce00078e02ff */
.L_x_93:
[----:B------:R-:W-:Y:S05]  /*3090*/  BSYNC B1 ;  /* 0x0000000000017941 */ /* 0x000fea0003800000 */
.L_x_92:
[----:B------:R-:W-:Y:S01]  /*30a0*/  ISETP.LT.OR P0, PT, R3, 0x3a, !P0 ;  /* 0x0000003a0300780c */ /* 0x000fe20004701670 */
[----:B--2---:R-:W-:Y:S01]  /*30b0*/  @!P3 IMAD R57, R84, R88, R23 ;  /* 0x000000585439b224 */ /* 0x004fe200078e0217 */
[----:B------:R-:W-:Y:S01]  /*30c0*/  BSSY B1, `(.L_x_94) ;  /* 0x0000009000017945 */ /* 0x000fe20003800000 */
[----:B------:R-:W-:-:S03]  /*30d0*/  IMAD.WIDE.U32 R98, R105, R20, R98 ;  /* 0x0000001469627225 */ /* 0x000fc600078e0062 */
[----:B------:R2:W-:Y:S01]  /*30e0*/  @!P3 STG.E.U8 desc[UR36][R14.64+0x38], R57 ;  /* 0x000038390e00b986 */ /* 0x0005e2000c101124 */
[----:B------:R-:W-:Y:S01]  /*30f0*/  IMAD.X R5, RZ, RZ, R5, P2 ;  /* 0x000000ffff057224 */ /* 0x000fe200010e0605 */
[----:B------:R-:W-:-:S05]  /*3100*/  IADD3 R94, P4, P3, R94, R12, R98 ;  /* 0x0000000c5e5e7210 */ /* 0x000fca0007b9e062 */
[----:B------:R-:W-:Y:S08]  /*3110*/  @P0 BRA `(.L_x_95) ;  /* 0x00000000000c0947 */ /* 0x000ff00003800000 */
[----:B------:R-:W5:Y:S02]  /*3120*/  LDG.E.U8 R90, desc[UR36][R96.64+0x39] ;  /* 0x00003924605a7981 */ /* 0x000f64000c1e1100 */
[----:B-----5:R-:W-:-:S05]  /*3130*/  PRMT R4, R90, 0x8880, RZ ;  /* 0x000088805a047816 */ /* 0x020fca00000000ff */
[----:B------:R-:W-:-:S07]  /*3140*/  IMAD R23, R4, R89, RZ ;  /* 0x0000005904177224 */ /* 0x000fce00078e02ff */
.L_x_95:
[----:B------:R-:W-:Y:S05]  /*3150*/  BSYNC B1 ;  /* 0x0000000000017941 */ /* 0x000fea0003800000 */
.L_x_94:
[----:B------:R-:W-:Y:S01]  /*3160*/  @!P0 IMAD R85, R85, R88, R23 ;  /* 0x0000005855558224 */ /* 0x000fe200078e0217 */
[----:B------:R-:W-:Y:S01]  /*3170*/  ISETP.LT.OR P2, PT, R3, 0x39, !P1 ;  /* 0x000000390300780c */ /* 0x000fe20004f41670 */
[----:B------:R-:W-:Y:S01]  /*3180*/  IMAD R4, R5, R20, RZ ;  /* 0x0000001405047224 */ /* 0x000fe200078e02ff */
[----:B------:R-:W-:Y:S01]  /*3190*/  BSSY B1, `(.L_x_96) ;  /* 0x0000008000017945 */ /* 0x000fe20003800000 */
[----:B------:R-:W-:Y:S01]  /*31a0*/  ISETP.LT.OR P1, PT, R3, 0x3a, !P1 ;  /* 0x0000003a0300780c */ /* 0x000fe20004f21670 */
[----:B------:R0:W-:Y:S01]  /*31b0*/  @!P0 STG.E.U8 desc[UR36][R14.64+0x39], R85 ;  /* 0x000039550e008986 */ /* 0x0001e2000c101124 */
[----:B--2---:R-:W-:-:S08]  /*31c0*/  IMAD R57, R105, R21, R4 ;  /* 0x0000001569397224 */ /* 0x004fd000078e0204 */
[----:B------:R-:W-:Y:S05]  /*31d0*/  @P2 BRA `(.L_x_97) ;  /* 0x00000000000c2947 */ /* 0x000fea0003800000 */
[----:B------:R-:W2:Y:S02]  /*31e0*/  LDG.E.U8 R90, desc[UR36][R100.64+0x38] ;  /* 0x00003824645a7981 */ /* 0x000ea4000c1e1100 */
[----:B--2---:R-:W-:-:S05]  /*31f0*/  PRMT R4, R90, 0x8880, RZ ;  /* 0x000088805a047816 */ /* 0x004fca00000000ff */
[----:B------:R-:W-:-:S07]  /*3200*/  IMAD R23, R4, R89, RZ ;  /* 0x0000005904177224 */ /* 0x000fce00078e02ff */
.L_x_97:
[----:B------:R-:W-:Y:S05]  /*3210*/  BSYNC B1 ;  /* 0x0000000000017941 */ /* 0x000fea0003800000 */
.L_x_96:
[----:B------:R-:W-:Y:S01]  /*3220*/  @!P2 IMAD R5, R86, R88, R23 ;  /* 0x000000585605a224 */ /* 0x000fe200078e0217 */
[----:B------:R-:W-:Y:S01]  /*3230*/  BSSY B1, `(.L_x_98) ;  /* 0x0000008000017945 */ /* 0x000fe20003800000 */
[----:B------:R-:W-:Y:S02]  /*3240*/  IMAD.IADD R98, R57, 0x1, R99 ;  /* 0x0000000139627824 */ /* 0x000fe400078e0263 */
[----:B------:R-:W-:Y:S01]  /*3250*/  IMAD.WIDE.U32 R20, R105, R20, R92 ;  /* 0x0000001469147225 */ /* 0x000fe200078e005c */
[----:B------:R2:W-:Y:S01]  /*3260*/  @!P2 STG.E.U8 desc[UR36][R6.64+0x38], R5 ;  /* 0x000038050600a986 */ /* 0x0005e2000c101124 */
[----:B------:R-:W-:Y:S05]  /*3270*/  @P1 BRA `(.L_x_99) ;  /* 0x00000000000c1947 */ /* 0x000fea0003800000 */
[----:B------:R-:W5:Y:S02]  /*3280*/  LDG.E.U8 R90, desc[UR36][R100.64+0x39] ;  /* 0x00003924645a7981 */ /* 0x000f64000c1e1100 */
[----:B-----5:R-:W-:-:S05]  /*3290*/  PRMT R4, R90, 0x8880, RZ ;  /* 0x000088805a047816 */ /* 0x020fca00000000ff */
[----:B------:R-:W-:-:S07]  /*32a0*/  IMAD R23, R4, R89, RZ ;  /* 0x0000005904177224 */ /* 0x000fce00078e02ff */
.L_x_99:
[----:B------:R-:W-:Y:S05]  /*32b0*/  BSYNC B1 ;  /* 0x0000000000017941 */ /* 0x000fea0003800000 */
.L_x_98:
[----:B------:R-:W-:Y:S01]  /*32c0*/  @!P1 IMAD R87, R87, R88, R23 ;  /* 0x0000005857579224 */ /* 0x000fe200078e0217 */
[----:B------:R-:W-:Y:S01]  /*32d0*/  IADD3.X R95, R93, R13, R98, P4, P3 ;  /* 0x0000000d5d5f7210 */ /* 0x000fe200027e6462 */
[----:B------:R-:W-:Y:S01]  /*32e0*/  BSSY B1, `(.L_x_100) ;  /* 0x000000d000017945 */ /* 0x000fe20003800000 */
[----:B------:R-:W-:Y:S02]  /*32f0*/  ISETP.GE.AND P3, PT, R91, 0x81, PT ;  /* 0x000000815b00780c */ /* 0x000fe40003f66270 */
[----:B------:R0:W-:Y:S01]  /*3300*/  @!P1 STG.E.U8 desc[UR36][R6.64+0x39], R87 ;  /* 0x0000395706009986 */ /* 0x0001e2000c101124 */
[----:B------:R-:W-:Y:S02]  /*3310*/  IADD3 R12, P2, R20, R12, RZ ;  /* 0x0000000c140c7210 */ /* 0x000fe40007f5e0ff */
[----:B------:R-:W-:Y:S02]  /*3320*/  ISETP.LT.OR P1, PT, R3, 0x1, !P3 ;  /* 0x000000010300780c */ /* 0x000fe40005f21670 */
[----:B------:R-:W-:-:S02]  /*3330*/  ISETP.GE.AND P0, PT, R91, 0x89, PT ;  /* 0x000000895b00780c */ /* 0x000fc40003f06270 */
[----:B------:R-:W-:Y:S02]  /*3340*/  IADD3.X R13, R13, R21, R57, P2, !PT ;  /* 0x000000150d0d7210 */ /* 0x000fe400017fe439 */
[C---:B------:R-:W-:Y:S02]  /*3350*/  ISETP.LT.OR P2, PT, R3.reuse, 0x2, !P3 ;  /* 0x000000020300780c */ /* 0x040fe40005f41670 */
[----:B------:R-:W-:-:S05]  /*3360*/  ISETP.LT.OR P4, PT, R3, 0x1, !P0 ;  /* 0x000000010300780c */ /* 0x000fca0004781670 */
[----:B0-----:R-:W-:Y:S08]  /*3370*/  @P1 BRA `(.L_x_101) ;  /* 0x00000000000c1947 */ /* 0x001ff00003800000 */
[----:B------:R-:W5:Y:S02]  /*3380*/  LDG.E.U8 R90, desc[UR36][R12.64] ;  /* 0x000000240c5a7981 */ /* 0x000f64000c1e1100 */
[----:B-----5:R-:W-:-:S05]  /*3390*/  PRMT R4, R90, 0x8880, RZ ;  /* 0x000088805a047816 */ /* 0x020fca00000000ff */
[----:B------:R-:W-:-:S07]  /*33a0*/  IMAD R23, R4, R89, RZ ;  /* 0x0000005904177224 */ /* 0x000fce00078e02ff */
.L_x_101:
[----:B------:R-:W-:Y:S05]  /*33b0*/  BSYNC B1 ;  /* 0x0000000000017941 */ /* 0x000fea0003800000 */
.L_x_100:
[----:B--2---:R-:W-:Y:S01]  /*33c0*/  @!P1 IMAD R5, R24, R88, R23 ;  /* 0x0000005818059224 */ /* 0x004fe200078e0217 */
[----:B------:R-:W-:Y:S04]  /*33d0*/  BSSY B1, `(.L_x_102) ;  /* 0x0000006000017945 */ /* 0x000fe80003800000 */
[----:B------:R0:W-:Y:S01]  /*33e0*/  @!P1 STG.E.U8 desc[UR36][R8.64], R5 ;  /* 0x0000000508009986 */ /* 0x0001e2000c101124 */
[----:B------:R-:W-:Y:S05]  /*33f0*/  @P2 BRA `(.L_x_103) ;  /* 0x00000000000c2947 */ /* 0x000fea0003800000 */
[----:B------:R-:W2:Y:S02]  /*3400*/  LDG.E.U8 R90, desc[UR36][R12.64+0x1] ;  /* 0x000001240c5a7981 */ /* 0x000ea4000c1e1100 */
[----:B--2---:R-:W-:-:S05]  /*3410*/  PRMT R4, R90, 0x8880, RZ ;  /* 0x000088805a047816 */ /* 0x004fca00000000ff */
[----:B------:R-:W-:-:S07]  /*3420*/  IMAD R23, R4, R89, RZ ;  /* 0x0000005904177224 */ /* 0x000fce00078e02ff */
.L_x_103:
[----:B------:R-:W-:Y:S05]  /*3430*/  BSYNC B1 ;  /* 0x0000000000017941 */ /* 0x000fea0003800000 */
.L_x_102:
[----:B------:R-:W-:Y:S01]  /*3440*/  @!P2 IMAD R25, R25, R88, R23 ;  /* 0x000000581919a224 */ /* 0x000fe200078e0217 */
[----:B------:R-:W-:Y:S04]  /*3450*/  BSSY B1, `(.L_x_104) ;  /* 0x0000006000017945 */ /* 0x000fe80003800000 */
[----:B------:R2:W-:Y:S01]  /*3460*/  @!P2 STG.E.U8 desc[UR36][R8.64+0x1], R25 ;  /* 0x000001190800a986 */ /* 0x0005e2000c101124 */
[----:B------:R-:W-:Y:S05]  /*3470*/  @P4 BRA `(.L_x_105) ;  /* 0x00000000000c4947 */ /* 0x000fea0003800000 */
[----:B------:R-:W5:Y:S02]  /*3480*/  LDG.E.U8 R90, desc[UR36][R94.64] ;  /* 0x000000245e5a7981 */ /* 0x000f64000c1e1100 */
[----:B-----5:R-:W-:-:S05]  /*3490*/  PRMT R4, R90, 0x8880, RZ ;  /* 0x000088805a047816 */ /* 0x020fca00000000ff */
[----:B------:R-:W-:-:S07]  /*34a0*/  IMAD R23, R4, R89, RZ ;  /* 0x0000005904177224 */ /* 0x000fce00078e02ff */
.L_x_105:
[----:B------:R-:W-:Y:S05]  /*34b0*/  BSYNC B1 ;  /* 0x0000000000017941 */ /* 0x000fea0003800000 */
.L_x_104:
[C---:B------:R-:W-:Y:S01]  /*34c0*/  ISETP.LT.OR P1, PT, R3.reuse, 0x2, !P0 ;  /* 0x000000020300780c */ /* 0x040fe20004721670 */
[----:B0-----:R-:W-:Y:S01]  /*34d0*/  @!P4 IMAD R5, R26, R88, R23 ;  /* 0x000000581a05c224 */ /* 0x001fe200078e0217 */
        /* <DEDUP_REMOVED lines=8> */
.L_x_107:
[----:B------:R-:W-:Y:S05]  /*3560*/  BSYNC B1 ;  /* 0x0000000000017941 */ /* 0x000fea0003800000 */
.L_x_106:
[----:B------:R-:W-:Y:S01]  /*3570*/  @!P1 IMAD R27, R27, R88, R23 ;  /* 0x000000581b1b9224 */ /* 0x000fe200078e0217 */
[----:B------:R-:W-:Y:S04]  /*3580*/  BSSY B1, `(.L_x_108) ;  /* 0x0000006000017945 */ /* 0x000fe80003800000 */
[----:B------:R0:W-:Y:S01]  /*3590*/  @!P1 STG.E.U8 desc[UR36][R10.64+0x1], R27 ;  /* 0x0000011b0a009986 */ /* 0x0001e2000c101124 */
[----:B------:R-:W-:Y:S05]  /*35a0*/  @P2 BRA `(.L_x_109) ;  /* 0x00000000000c2947 */ /* 0x000fea0003800000 */
[----:B------:R-:W5:Y:S02]  /*35b0*/  LDG.E.U8 R90, desc[UR36][R12.64+0x8] ;  /* 0x000008240c5a7981 */ /* 0x000f64000c1e1100 */
[----:B-----5:R-:W-:-:S05]  /*35c0*/  PRMT R4, R90, 0x8880, RZ ;  /* 0x000088805a047816 */ /* 0x020fca00000000ff */
[----:B------:R-:W-:-:S07]  /*35d0*/  IMAD R23, R4, R89, RZ ;  /* 0x0000005904177224 */ /* 0x000fce00078e02ff */
.L_x_109:
[----:B------:R-:W-:Y:S05]  /*35e0*/  BSYNC B1 ;  /* 0x0000000000017941 */ /* 0x000fea0003800000 */
.L_x_108:
[----:B0-----:R-:W-:Y:S01]  /*35f0*/  @!P2 IMAD R5, R28, R88, R23 ;  /* 0x000000581c05a224 */ /* 0x001fe200078e0217 */
[----:B------:R-:W-:Y:S04]  /*3600*/  BSSY B1, `(.L_x_110) ;  /* 0x0000006000017945 */ /* 0x000fe80003800000 */
[----:B------:R0:W-:Y:S01]  /*3610*/  @!P2 STG.E.U8 desc[UR36][R8.64+0x8], R5 ;  /* 0x000008050800a986 */ /* 0x0001e2000c101124 */
[----:B------:R-:W-:Y:S05]  /*3620*/  @P4 BRA `(.L_x_111) ;  /* 0x00000000000c4947 */ /* 0x000fea0003800000 */
[----:B------:R-:W5:Y:S02]  /*3630*/  LDG.E.U8 R90, desc[UR36][R12.64+0x9] ;  /* 0x000009240c5a7981 */ /* 0x000f64000c1e1100 */
[----:B-----5:R-:W-:-:S05]  /*3640*/  PRMT R4, R90, 0x8880, RZ ;  /* 0x000088805a047816 */ /* 0x020fca00000000ff */
[----:B------:R-:W-:-:S07]  /*3650*/  IMAD R23, R4, R89, RZ ;  /* 0x0000005904177224 */ /* 0x000fce00078e02ff */
.L_x_111:
[----:B------:R-:W-:Y:S05]  /*3660*/  BSYNC B1 ;  /* 0x0000000000017941 */ /* 0x000fea0003800000 */
.L_x_110:
        /* <DEDUP_REMOVED lines=10> */
.L_x_113:
[----:B------:R-:W-:Y:S05]  /*3710*/  BSYNC B1 ;  /* 0x0000000000017941 */ /* 0x000fea0003800000 */
.L_x_112:
[----:B0-----:R-:W-:Y:S01]  /*3720*/  @!P1 IMAD R5, R30, R88, R23 ;  /* 0x000000581e059224 */ /* 0x001fe200078e0217 */
[----:B------:R-:W-:Y:S04]  /*3730*/  BSSY B1, `(.L_x_114) ;  /* 0x0000006000017945 */ /* 0x000fe80003800000 */
[----:B------:R0:W-:Y:S01]  /*3740*/  @!P1 STG.E.U8 desc[UR36][R10.64+0x8], R5 ;  /* 0x000008050a009986 */ /* 0x0001e2000c101124 */
[----:B------:R-:W-:Y:S05]  /*3750*/  @P2 BRA `(.L_x_115) ;  /* 0x00000000000c2947 */ /* 0x000fea0003800000 */
[----:B------:R-:W5:Y:S02]  /*3760*/  LDG.E.U8 R90, desc[UR36][R94.64+0x9] ;  /* 0x000009245e5a7981 */ /* 0x000f64000c1e1100 */
[----:B-----5:R-:W-:-:S05]  /*3770*/  PRMT R4, R90, 0x8880, RZ ;  /* 0x000088805a047816 */ /* 0x020fca00000000ff */
[----:B------:R-:W-:-:S07]  /*3780*/  IMAD R23, R4, R89, RZ ;  /* 0x0000005904177224 */ /* 0x000fce00078e02ff */
.L_x_115:
[----:B------:R-:W-:Y:S05]  /*3790*/  BSYNC B1 ;  /* 0x0000000000017941 */ /* 0x000fea0003800000 */
.L_x_114:
[----:B------:R-:W-:Y:S01]  /*37a0*/  @!P2 IMAD R31, R31, R88, R23 ;  /* 0x000000581f1fa224 */ /* 0x000fe200078e0217 */
[----:B------:R-:W-:Y:S04]  /*37b0*/  BSSY B1, `(.L_x_116) ;  /* 0x0000006000017945 */ /* 0x000fe80003800000 */
[----:B------:R0:W-:Y:S01]  /*37c0*/  @!P2 STG.E.U8 desc[UR36][R10.64+0x9], R31 ;  /* 0x0000091f0a00a986 */ /* 0x0001e2000c101124 */
[----:B------:R-:W-:Y:S05]  /*37d0*/  @P4 BRA `(.L_x_117) ;  /* 0x00000000000c4947 */ /* 0x000fea0003800000 */
[----:B------:R-:W5:Y:S02]  /*37e0*/  LDG.E.U8 R90, desc[UR36][R12.64+0x10] ;  /* 0x000010240c5a7981 */ /* 0x000f64000c1e1100 */
[----:B-----5:R-:W-:-:S05]  /*37f0*/  PRMT R4, R90, 0x8880, RZ ;  /* 0x000088805a047816 */ /* 0x020fca00000000ff */
[----:B------:R-:W-:-:S07]  /*3800*/  IMAD R23, R4, R89, RZ ;  /* 0x0000005904177224 */ /* 0x000fce00078e02ff */
.L_x_117:
[----:B------:R-:W-:Y:S05]  /*3810*/  BSYNC B1 ;  /* 0x0000000000017941 */ /* 0x000fea0003800000 */
.L_x_116:
        /* <DEDUP_REMOVED lines=10> */
.L_x_119:
[----:B------:R-:W-:Y:S05]  /*38c0*/  BSYNC B1 ;  /* 0x0000000000017941 */ /* 0x000fea0003800000 */
.L_x_118:
[----:B------:R-:W-:Y:S01]  /*38d0*/  @!P1 IMAD R33, R33, R88, R23 ;  /* 0x0000005821219224 */ /* 0x000fe200078e0217 */
[----:B------:R-:W-:Y:S04]  /*38e0*/  BSSY B1, `(.L_x_120) ;  /* 0x0000006000017945 */ /* 0x000fe80003800000 */
[----:B------:R0:W-:Y:S01]  /*38f0*/  @!P1 STG.E.U8 desc[UR36][R8.64+0x11], R33 ;  /* 0x0000112108009986 */ /* 0x0001e2000c101124 */
[----:B------:R-:W-:Y:S05]  /*3900*/  @P2 BRA `(.L_x_121) ;  /* 0x00000000000c2947 */ /* 0x000fea0003800000 */
[----:B------:R-:W5:Y:S02]  /*3910*/  LDG.E.U8 R90, desc[UR36][R94.64+0x10] ;  /* 0x000010245e5a7981 */ /* 0x000f64000c1e1100 */
[----:B-----5:R-:W-:-:S05]  /*3920*/  PRMT R4, R90, 0x8880, RZ ;  /* 0x000088805a047816 */ /* 0x020fca00000000ff */
[----:B------:R-:W-:-:S07]  /*3930*/  IMAD R23, R4, R89, RZ ;  /* 0x0000005904177224 */ /* 0x000fce00078e02ff */
.L_x_121:
[----:B------:R-:W-:Y:S05]  /*3940*/  BSYNC B1 ;  /* 0x0000000000017941 */ /* 0x000fea0003800000 */
.L_x_120:
[----:B0-----:R-:W-:Y:S01]  /*3950*/  @!P2 IMAD R5, R34, R88, R23 ;  /* 0x000000582205a224 */ /* 0x001fe200078e0217 */
[----:B------:R-:W-:Y:S04]  /*3960*/  BSSY B1, `(.L_x_122) ;  /* 0x0000006000017945 */ /* 0x000fe80003800000 */
[----:B------:R0:W-:Y:S01]  /*3970*/  @!P2 STG.E.U8 desc[UR36][R10.64+0x10], R5 ;  /* 0x000010050a00a986 */ /* 0x0001e2000c101124 */
[----:B------:R-:W-:Y:S05]  /*3980*/  @P4 BRA `(.L_x_123) ;  /* 0x00000000000c4947 */ /* 0x000fea0003800000 */
[----:B------:R-:W5:Y:S02]  /*3990*/  LDG.E.U8 R90, desc[UR36][R94.64+0x11] ;  /* 0x000011245e5a7981 */ /* 0x000f64000c1e1100 */
[----:B-----5:R-:W-:-:S05]  /*39a0*/  PRMT R4, R90, 0x8880, RZ ;  /* 0x000088805a047816 */ /* 0x020fca00000000ff */
[----:B------:R-:W-:-:S07]  /*39b0*/  IMAD R23, R4, R89, RZ ;  /* 0x0000005904177224 */ /* 0x000fce00078e02ff */
.L_x_123:
[----:B------:R-:W-:Y:S05]  /*39c0*/  BSYNC B1 ;  /* 0x0000000000017941 */ /* 0x000fea0003800000 */
.L_x_122:
        /* <DEDUP_REMOVED lines=10> */
.L_x_125:
[----:B------:R-:W-:Y:S05]  /*3a70*/  BSYNC B1 ;  /* 0x0000000000017941 */ /* 0x000fea0003800000 */
.L_x_124:
[----:B0-----:R-:W-:Y:S01]  /*3a80*/  @!P1 IMAD R5, R36, R88, R23 ;  /* 0x0000005824059224 */ /* 0x001fe200078e0217 */
[----:B------:R-:W-:Y:S04]  /*3a90*/  BSSY B1, `(.L_x_126) ;  /* 0x0000006000017945 */ /* 0x000fe80003800000 */
[----:B------:R0:W-:Y:S01]  /*3aa0*/  @!P1 STG.E.U8 desc[UR36][R8.64+0x18], R5 ;  /* 0x0000180508009986 */ /* 0x0001e2000c101124 */
[----:B------:R-:W-:Y:S05]  /*3ab0*/  @P2 BRA `(.L_x_127) ;  /* 0x00000000000c2947 */ /* 0x000fea0003800000 */
[----:B------:R-:W5:Y:S02]  /*3ac0*/  LDG.E.U8 R90, desc[UR36][R12.64+0x19] ;  /* 0x000019240c5a7981 */ /* 0x000f64000c1e1100 */
[----:B-----5:R-:W-:-:S05]  /*3ad0*/  PRMT R4, R90, 0x8880, RZ ;  /* 0x000088805a047816 */ /* 0x020fca00000000ff */
[----:B------:R-:W-:-:S07]  /*3ae0*/  IMAD R23, R4, R89, RZ ;  /* 0x0000005904177224 */ /* 0x000fce00078e02ff */
.L_x_127:
[----:B------:R-:W-:Y:S05]  /*3af0*/  BSYNC B1 ;  /* 0x0000000000017941 */ /* 0x000fea0003800000 */
.L_x_126:
[----:B------:R-:W-:Y:S01]  /*3b00*/  @!P2 IMAD R37, R37, R88, R23 ;  /* 0x000000582525a224 */ /* 0x000fe200078e0217 */
[----:B------:R-:W-:Y:S04]  /*3b10*/  BSSY B1, `(.L_x_128) ;  /* 0x0000006000017945 */ /* 0x000fe80003800000 */
[----:B------:R0:W-:Y:S01]  /*3b20*/  @!P2 STG.E.U8 desc[UR36][R8.64+0x19], R37 ;  /* 0x000019250800a986 */ /* 0x0001e2000c101124 */
[----:B------:R-:W-:Y:S05]  /*3b30*/  @P4 BRA `(.L_x_129) ;  /* 0x00000000000c4947 */ /* 0x000fea0003800000 */
[----:B------:R-:W5:Y:S02]  /*3b40*/  LDG.E.U8 R90, desc[UR36][R94.64+0x18] ;  /* 0x000018245e5a7981 */ /* 0x000f64000c1e1100 */
[----:B-----5:R-:W-:-:S05]  /*3b50*/  PRMT R4, R90, 0x8880, RZ ;  /* 0x000088805a047816 */ /* 0x020fca00000000ff */
[----:B------:R-:W-:-:S07]  /*3b60*/  IMAD R23, R4, R89, RZ ;  /* 0x0000005904177224 */ /* 0x000fce00078e02ff */
.L_x_129:
[----:B------:R-:W-:Y:S05]  /*3b70*/  BSYNC B1 ;  /* 0x0000000000017941 */ /* 0x000fea0003800000 */
.L_x_128:
        /* <DEDUP_REMOVED lines=10> */
.L_x_131:
[----:B------:R-:W-:Y:S05]  /*3c20*/  BSYNC B1 ;  /* 0x0000000000017941 */ /* 0x000fea0003800000 */
.L_x_130:
[----:B------:R-:W-:Y:S01]  /*3c30*/  @!P1 IMAD R39, R39, R88, R23 ;  /* 0x0000005827279224 */ /* 0x000fe200078e0217 */
[----:B------:R-:W-:Y:S04]  /*3c40*/  BSSY B1, `(.L_x_132) ;  /* 0x0000006000017945 */ /* 0x000fe80003800000 */
[----:B------:R0:W-:Y:S01]  /*3c50*/  @!P1 STG.E.U8 desc[UR36][R10.64+0x19], R39 ;  /* 0x000019270a009986 */ /* 0x0001e2000c101124 */
[----:B------:R-:W-:Y:S05]  /*3c60*/  @P2 BRA `(.L_x_133) ;  /* 0x00000000000c2947 */ /* 0x000fea0003800000 */
[----:B------:R-:W5:Y:S02]  /*3c70*/  LDG.E.U8 R90, desc[UR36][R12.64+0x20] ;  /* 0x000020240c5a7981 */ /* 0x000f64000c1e1100 */
[----:B-----5:R-:W-:-:S05]  /*3c80*/  PRMT R4, R90, 0x8880, RZ ;  /* 0x000088805a047816 */ /* 0x020fca00000000ff */
[----:B------:R-:W-:-:S07]  /*3c90*/  IMAD R23, R4, R89, RZ ;  /* 0x0000005904177224 */ /* 0x000fce00078e02ff */
.L_x_133:
[----:B------:R-:W-:Y:S05]  /*3ca0*/  BSYNC B1 ;  /* 0x0000000000017941 */ /* 0x000fea0003800000 */
.L_x_132:
[----:B0-----:R-:W-:Y:S01]  /*3cb0*/  @!P2 IMAD R5, R40, R88, R23 ;  /* 0x000000582805a224 */ /* 0x001fe200078e0217 */
[----:B------:R-:W-:Y:S04]  /*3cc0*/  BSSY B1, `(.L_x_134) ;  /* 0x0000006000017945 */ /* 0x000fe80003800000 */
[----:B------:R0:W-:Y:S01]  /*3cd0*/  @!P2 STG.E.U8 desc[UR36][R8.64+0x20], R5 ;  /* 0x000020050800a986 */ /* 0x0001e2000c101124 */
[----:B------:R-:W-:Y:S05]  /*3ce0*/  @P4 BRA `(.L_x_135) ;  /* 0x00000000000c4947 */ /* 0x000fea0003800000 */
[----:B------:R-:W5:Y:S02]  /*3cf0*/  LDG.E.U8 R90, desc[UR36][R12.64+0x21] ;  /* 0x000021240c5a7981 */ /* 0x000f64000c1e1100 */
[----:B-----5:R-:W-:-:S05]  /*3d00*/  PRMT R4, R90, 0x8880, RZ ;  /* 0x000088805a047816 */ /* 0x020fca00000000ff */
[----:B------:R-:W-:-:S07]  /*3d10*/  IMAD R23, R4, R89, RZ ;  /* 0x0000005904177224 */ /* 0x000fce00078e02ff */
.L_x_135:
[----:B------:R-:W-:Y:S05]  /*3d20*/  BSYNC B1 ;  /* 0x0000000000017941 */ /* 0x000fea0003800000 */
.L_x_134:
        /* <DEDUP_REMOVED lines=10> */
.L_x_137:
[----:B------:R-:W-:Y:S05]  /*3dd0*/  BSYNC B1 ;  /* 0x0000000000017941 */ /* 0x000fea0003800000 */
.L_x_136:
[----:B0-----:R-:W-:Y:S01]  /*3de0*/  @!P1 IMAD R5, R42, R88, R23 ;  /* 0x000000582a059224 */ /* 0x001fe200078e0217 */
[----:B------:R-:W-:Y:S04]  /*3df0*/  BSSY B1, `(.L_x_138) ;  /* 0x0000006000017945 */ /* 0x000fe80003800000 */
[----:B------:R0:W-:Y:S01]  /*3e00*/  @!P1 STG.E.U8 desc[UR36][R10.64+0x20], R5 ;  /* 0x000020050a009986 */ /* 0x0001e2000c101124 */
[----:B------:R-:W-:Y:S05]  /*3e10*/  @P2 BRA `(.L_x_139) ;  /* 0x00000000000c2947 */ /* 0x000fea0003800000 */
[----:B------:R-:W5:Y:S02]  /*3e20*/  LDG.E.U8 R90, desc[UR36][R94.64+0x21] ;  /* 0x000021245e5a7981 */ /* 0x000f64000c1e1100 */
[----:B-----5:R-:W-:-:S05]  /*3e30*/  PRMT R4, R90, 0x8880, RZ ;  /* 0x000088805a047816 */ /* 0x020fca00000000ff */
[----:B------:R-:W-:-:S07]  /*3e40*/  IMAD R23, R4, R89, RZ ;  /* 0x0000005904177224 */ /* 0x000fce00078e02ff */
.L_x_139:
[----:B------:R-:W-:Y:S05]  /*3e50*/  BSYNC B1 ;  /* 0x0000000000017941 */ /* 0x000fea0003800000 */
.L_x_138:
[----:B------:R-:W-:Y:S01]  /*3e60*/  @!P2 IMAD R43, R43, R88, R23 ;  /* 0x000000582b2ba224 */ /* 0x000fe200078e0217 */
[----:B------:R-:W-:Y:S04]  /*3e70*/  BSSY B1, `(.L_x_140) ;  /* 0x0000006000017945 */ /* 0x000fe80003800000 */
[----:B------:R0:W-:Y:S01]  /*3e80*/  @!P2 STG.E.U8 desc[UR36][R10.64+0x21], R43 ;  /* 0x0000212b0a00a986 */ /* 0x0001e2000c101124 */
[----:B------:R-:W-:Y:S05]  /*3e90*/  @P4 BRA `(.L_x_141) ;  /* 0x00000000000c4947 */ /* 0x000fea0003800000 */
[----:B------:R-:W5:Y:S02]  /*3ea0*/  LDG.E.U8 R90, desc[UR36][R12.64+0x28] ;  /* 0x000028240c5a7981 */ /* 0x000f64000c1e1100 */
[----:B-----5:R-:W-:-:S05]  /*3eb0*/  PRMT R4, R90, 0x8880, RZ ;  /* 0x000088805a047816 */ /* 0x020fca00000000ff */
[----:B------:R-:W-:-:S07]  /*3ec0*/  IMAD R23, R4, R89, RZ ;  /* 0x0000005904177224 */ /* 0x000fce00078e02ff */
.L_x_141:
[----:B------:R-:W-:Y:S05]  /*3ed0*/  BSYNC B1 ;  /* 0x0000000000017941 */ /* 0x000fea0003800000 */
.L_x_140:
        /* <DEDUP_REMOVED lines=10> */
.L_x_143:
[----:B------:R-:W-:Y:S05]  /*3f80*/  BSYNC B1 ;  /* 0x0000000000017941 */ /* 0x000fea0003800000 */
.L_x_142:
[----:B------:R-:W-:Y:S01]  /*3f90*/  @!P1 IMAD R45, R45, R88, R23 ;  /* 0x000000582d2d9224 */ /* 0x000fe200078e0217 */
[----:B------:R-:W-:Y:S04]  /*3fa0*/  BSSY B1, `(.L_x_144) ;  /* 0x0000006000017945 */ /* 0x000fe80003800000 */
[----:B------:R0:W-:Y:S01]  /*3fb0*/  @!P1 STG.E.U8 desc[UR36][R8.64+0x29], R45 ;  /* 0x0000292d08009986 */ /* 0x0001e2000c101124 */
[----:B------:R-:W-:Y:S05]  /*3fc0*/  @P2 BRA `(.L_x_145) ;  /* 0x00000000000c2947 */ /* 0x000fea0003800000 */
[----:B------:R-:W5:Y:S02]  /*3fd0*/  LDG.E.U8 R90, desc[UR36][R94.64+0x28] ;  /* 0x000028245e5a7981 */ /* 0x000f64000c1e1100 */
[----:B-----5:R-:W-:-:S05]  /*3fe0*/  PRMT R4, R90, 0x8880, RZ ;  /* 0x000088805a047816 */ /* 0x020fca00000000ff */
[----:B------:R-:W-:-:S07]  /*3ff0*/  IMAD R23, R4, R89, RZ ;  /* 0x0000005904177224 */ /* 0x000fce00078e02ff */
.L_x_145:
[----:B------:R-:W-:Y:S05]  /*4000*/  BSYNC B1 ;  /* 0x0000000000017941 */ /* 0x000fea0003800000 */
.L_x_144:
[----:B0-----:R-:W-:Y:S01]  /*4010*/  @!P2 IMAD R5, R46, R88, R23 ;  /* 0x000000582e05a224 */ /* 0x001fe200078e0217 */
[----:B------:R-:W-:Y:S04]  /*4020*/  BSSY B1, `(.L_x_146) ;  /* 0x0000006000017945 */ /* 0x000fe80003800000 */
[----:B------:R0:W-:Y:S01]  /*4030*/  @!P2 STG.E.U8 desc[UR36][R10.64+0x28], R5 ;  /* 0x000028050a00a986 */ /* 0x0001e2000c101124 */
[----:B------:R-:W-:Y:S05]  /*4040*/  @P4 BRA `(.L_x_147) ;  /* 0x00000000000c4947 */ /* 0x000fea0003800000 */
[----:B------:R-:W5:Y:S02]  /*4050*/  LDG.E.U8 R90, desc[UR36][R94.64+0x29] ;  /* 0x000029245e5a7981 */ /* 0x000f64000c1e1100 */
[----:B-----5:R-:W-:-:S05]  /*4060*/  PRMT R4, R90, 0x8880, RZ ;  /* 0x000088805a047816 */ /* 0x020fca00000000ff */
[----:B------:R-:W-:-:S07]  /*4070*/  IMAD R23, R4, R89, RZ ;  /* 0x0000005904177224 */ /* 0x000fce00078e02ff */
.L_x_147:
[----:B------:R-:W-:Y:S05]  /*4080*/  BSYNC B1 ;  /* 0x0000000000017941 */ /* 0x000fea0003800000 */
.L_x_146:
        /* <DEDUP_REMOVED lines=10> */
.L_x_149:
[----:B------:R-:W-:Y:S05]  /*4130*/  BSYNC B1 ;  /* 0x0000000000017941 */ /* 0x000fea0003800000 */
.L_x_148:
[----:B0-----:R-:W-:Y:S01]  /*4140*/  @!P1 IMAD R5, R48, R88, R23 ;  /* 0x0000005830059224 */ /* 0x001fe200078e0217 */
[----:B------:R-:W-:Y:S04]  /*4150*/  BSSY B1, `(.L_x_150) ;  /* 0x0000006000017945 */ /* 0x000fe80003800000 */
[----:B------:R0:W-:Y:S01]  /*4160*/  @!P1 STG.E.U8 desc[UR36][R8.64+0x30], R5 ;  /* 0x0000300508009986 */ /* 0x0001e2000c101124 */
[----:B------:R-:W-:Y:S05]  /*4170*/  @P2 BRA `(.L_x_151) ;  /* 0x00000000000c2947 */ /* 0x000fea0003800000 */
[----:B------:R-:W5:Y:S02]  /*4180*/  LDG.E.U8 R90, desc[UR36][R12.64+0x31] ;  /* 0x000031240c5a7981 */ /* 0x000f64000c1e1100 */
[----:B-----5:R-:W-:-:S05]  /*4190*/  PRMT R4, R90, 0x8880, RZ ;  /* 0x000088805a047816 */ /* 0x020fca00000000ff */
[----:B------:R-:W-:-:S07]  /*41a0*/  IMAD R23, R4, R89, RZ ;  /* 0x0000005904177224 */ /* 0x000fce00078e02ff */
.L_x_151:
[----:B------:R-:W-:Y:S05]  /*41b0*/  BSYNC B1 ;  /* 0x0000000000017941 */ /* 0x000fea0003800000 */
.L_x_150:
[----:B------:R-:W-:Y:S01]  /*41c0*/  @!P2 IMAD R49, R49, R88, R23 ;  /* 0x000000583131a224 */ /* 0x000fe200078e0217 */
[----:B------:R-:W-:Y:S04]  /*41d0*/  BSSY B1, `(.L_x_152) ;  /* 0x0000006000017945 */ /* 0x000fe80003800000 */
[----:B------:R0:W-:Y:S01]  /*41e0*/  @!P2 STG.E.U8 desc[UR36][R8.64+0x31], R49 ;  /* 0x000031310800a986 */ /* 0x0001e2000c101124 */
[----:B------:R-:W-:Y:S05]  /*41f0*/  @P4 BRA `(.L_x_153) ;  /* 0x00000000000c4947 */ /* 0x000fea0003800000 */
[----:B------:R-:W5:Y:S02]  /*4200*/  LDG.E.U8 R90, desc[UR36][R94.64+0x30] ;  /* 0x000030245e5a7981 */ /* 0x000f64000c1e1100 */
[----:B-----5:R-:W-:-:S05]  /*4210*/  PRMT R4, R90, 0x8880, RZ ;  /* 0x000088805a047816 */ /* 0x020fca00000000ff */
[----:B------:R-:W-:-:S07]  /*4220*/  IMAD R23, R4, R89, RZ ;  /* 0x0000005904177224 */ /* 0x000fce00078e02ff */
.L_x_153:
[----:B------:R-:W-:Y:S05]  /*4230*/  BSYNC B1 ;  /* 0x0000000000017941 */ /* 0x000fea0003800000 */
.L_x_152:
[C---:B------:R-:W-:Y:S01]  /*4240*/  ISETP.LT.OR P1, PT, R3.reuse, 0x32, !P0 ;  /* 0x000000320300780c */ /* 0x040fe20004721670 */
[----:B0-----:R-:W-:Y:S01]  /*4250*/  @!P4 IMAD R5, R50, R88, R23 ;  /* 0x000000583205c224 */ /* 0x001fe200078e0217 */
[----:B------:R-:W-:Y:S01]  /*4260*/  BSSY B1, `(.L_x_154) ;  /* 0x0000009000017945 */ /* 0x000fe20003800000 */
[C---:B------:R-:W-:Y:S02]  /*4270*/  ISETP.LT.OR P2, PT, R3.reuse, 0x39, !P3 ;  /* 0x000000390300780c */ /* 0x040fe40005f41670 */
[C---:B------:R-:W-:Y:S01]  /*4280*/  ISETP.LT.OR P3, PT, R3.reuse, 0x3a, !P3 ;  /* 0x0000003a0300780c */ /* 0x040fe20005f61670 */
[----:B------:R0:W-:Y:S01]  /*4290*/  @!P4 STG.E.U8 desc[UR36][R10.64+0x30], R5 ;  /* 0x000030050a00c986 */ /* 0x0001e2000c101124 */
[----:B------:R-:W-:-:S06]  /*42a0*/  ISETP.LT.OR P4, PT, R3, 0x39, !P0 ;  /* 0x000000390300780c */ /* 0x000fcc0004781670 */
[----:B------:R-:W-:Y:S07]  /*42b0*/  @P1 BRA `(.L_x_155) ;  /* 0x00000000000c1947 */ /* 0x000fee0003800000 */
[----:B------:R-:W5:Y:S02]  /*42c0*/  LDG.E.U8 R90, desc[UR36][R94.64+0x31] ;  /* 0x000031245e5a7981 */ /* 0x000f64000c1e1100 */
[----:B-----5:R-:W-:-:S05]  /*42d0*/  PRMT R4, R90, 0x8880, RZ ;  /* 0x000088805a047816 */ /* 0x020fca00000000ff */
[----:B------:R-:W-:-:S07]  /*42e0*/  IMAD R23, R4, R89, RZ ;  /* 0x0000005904177224 */ /* 0x000fce00078e02ff */
.L_x_155:
[----:B------:R-:W-:Y:S05]  /*42f0*/  BSYNC B1 ;  /* 0x0000000000017941 */ /* 0x000fea0003800000 */
.L_x_154:
[----:B------:R-:W-:Y:S01]  /*4300*/  @!P1 IMAD R51, R51, R88, R23 ;  /* 0x0000005833339224 */ /* 0x000fe200078e0217 */
[----:B------:R-:W-:Y:S04]  /*4310*/  BSSY B1, `(.L_x_156) ;  /* 0x0000006000017945 */ /* 0x000fe80003800000 */
[----:B------:R0:W-:Y:S01]  /*4320*/  @!P1 STG.E.U8 desc[UR36][R10.64+0x31], R51 ;  /* 0x000031330a009986 */ /* 0x0001e2000c101124 */
[----:B------:R-:W-:Y:S05]  /*4330*/  @P2 BRA `(.L_x_157) ;  /* 0x00000000000c2947 */ /* 0x000fea0003800000 */
[----:B------:R-:W5:Y:S02]  /*4340*/  LDG.E.U8 R90, desc[UR36][R12.64+0x38] ;  /* 0x000038240c5a7981 */ /* 0x000f64000c1e1100 */
[----:B-----5:R-:W-:-:S05]  /*4350*/  PRMT R4, R90, 0x8880, RZ ;  /* 0x000088805a047816 */ /* 0x020fca00000000ff */
[----:B------:R-:W-:-:S07]  /*4360*/  IMAD R23, R4, R89, RZ ;  /* 0x0000005904177224 */ /* 0x000fce00078e02ff */
.L_x_157:
[----:B------:R-:W-:Y:S05]  /*4370*/  BSYNC B1 ;  /* 0x0000000000017941 */ /* 0x000fea0003800000 */
.L_x_156:
[----:B0-----:R-:W-:Y:S01]  /*4380*/  @!P2 IMAD R5, R52, R88, R23 ;  /* 0x000000583405a224 */ /* 0x001fe200078e0217 */
[----:B------:R-:W-:Y:S04]  /*4390*/  BSSY B1, `(.L_x_158) ;  /* 0x0000006000017945 */ /* 0x000fe80003800000 */
[----:B------:R0:W-:Y:S01]  /*43a0*/  @!P2 STG.E.U8 desc[UR36][R8.64+0x38], R5 ;  /* 0x000038050800a986 */ /* 0x0001e2000c101124 */
[----:B------:R-:W-:Y:S05]  /*43b0*/  @P3 BRA `(.L_x_159) ;  /* 0x00000000000c3947 */ /* 0x000fea0003800000 */
[----:B------:R-:W5:Y:S02]  /*43c0*/  LDG.E.U8 R90, desc[UR36][R12.64+0x39] ;  /* 0x000039240c5a7981 */ /* 0x000f64000c1e1100 */
[----:B-----5:R-:W-:-:S05]  /*43d0*/  PRMT R4, R90, 0x8880, RZ ;  /* 0x000088805a047816 */ /* 0x020fca00000000ff */
[----:B------:R-:W-:-:S07]  /*43e0*/  IMAD R23, R4, R89, RZ ;  /* 0x0000005904177224 */ /* 0x000fce00078e02ff */
.L_x_159:
[----:B------:R-:W-:Y:S05]  /*43f0*/  BSYNC B1 ;  /* 0x0000000000017941 */ /* 0x000fea0003800000 */
.L_x_158:
[----:B------:R-:W-:Y:S01]  /*4400*/  @!P3 IMAD R53, R53, R88, R23 ;  /* 0x000000583535b224 */ /* 0x000fe200078e0217 */
[----:B------:R-:W-:Y:S04]  /*4410*/  BSSY B1, `(.L_x_160) ;  /* 0x0000006000017945 */ /* 0x000fe80003800000 */
[----:B------:R0:W-:Y:S01]  /*4420*/  @!P3 STG.E.U8 desc[UR36][R8.64+0x39], R53 ;  /* 0x000039350800b986 */ /* 0x0001e2000c101124 */
[----:B------:R-:W-:Y:S05]  /*4430*/  @P4 BRA `(.L_x_161) ;  /* 0x00000000000c4947 */ /* 0x000fea0003800000 */
[----:B------:R-:W5:Y:S02]  /*4440*/  LDG.E.U8 R90, desc[UR36][R94.64+0x38] ;  /* 0x000038245e5a7981 */ /* 0x000f64000c1e1100 */
[----:B-----5:R-:W-:-:S05]  /*4450*/  PRMT R4, R90, 0x8880, RZ ;  /* 0x000088805a047816 */ /* 0x020fca00000000ff */
[----:B------:R-:W-:-:S07]  /*4460*/  IMAD R23, R4, R89, RZ ;  /* 0x0000005904177224 */ /* 0x000fce00078e02ff */
.L_x_161:
[----:B------:R-:W-:Y:S05]  /*4470*/  BSYNC B1 ;  /* 0x0000000000017941 */ /* 0x000fea0003800000 */
.L_x_160:
[----:B0-----:R-:W-:Y:S01]  /*4480*/  @!P4 IMAD R5, R54, R88, R23 ;  /* 0x000000583605c224 */ /* 0x001fe200078e0217 */
[----:B------:R-:W-:Y:S01]  /*4490*/  ISETP.LT.OR P0, PT, R3, 0x3a, !P0 ;  /* 0x0000003a0300780c */ /* 0x000fe20004701670 */
[----:B------:R-:W-:Y:S03]  /*44a0*/  BSSY B1, `(.L_x_162) ;  /* 0x0000006000017945 */ /* 0x000fe60003800000 */
[----:B------:R0:W-:Y:S09]  /*44b0*/  @!P4 STG.E.U8 desc[UR36][R10.64+0x38], R5 ;  /* 0x000038050a00c986 */ /* 0x0001f2000c101124 */
[----:B------:R-:W-:Y:S05]  /*44c0*/  @P0 BRA `(.L_x_163) ;  /* 0x00000000000c0947 */ /* 0x000fea0003800000 */
[----:B------:R-:W5:Y:S02]  /*44d0*/  LDG.E.U8 R90, desc[UR36][R94.64+0x39] ;  /* 0x000039245e5a7981 */ /* 0x000f64000c1e1100 */
[----:B-----5:R-:W-:-:S05]  /*44e0*/  PRMT R4, R90, 0x8880, RZ ;  /* 0x000088805a047816 */ /* 0x020fca00000000ff */
[----:B------:R-:W-:-:S07]  /*44f0*/  IMAD R23, R4, R89, RZ ;  /* 0x0000005904177224 */ /* 0x000fce00078e02ff */
.L_x_163:
[----:B------:R-:W-:Y:S05]  /*4500*/  BSYNC B1 ;  /* 0x0000000000017941 */ /* 0x000fea0003800000 */
.L_x_162:
[----:B------:R-:W-:Y:S01]  /*4510*/  IMAD R23, R55, R88, R23 ;  /* 0x0000005837177224 */ /* 0x000fe200078e0217 */
[----:B------:R-:W-:Y:S06]  /*4520*/  @P0 BRA `(.L_x_164) ;  /* 0x0000000c00180947 */ /* 0x000fec0003800000 */
[----:B------:R0:W-:Y:S01]  /*4530*/  STG.E.U8 desc[UR36][R10.64+0x39], R23 ;  /* 0x000039170a007986 */ /* 0x0001e2000c101124 */
[----:B------:R-:W-:Y:S05]  /*4540*/  BRA `(.L_x_164) ;  /* 0x0000000c00107947 */ /* 0x000fea0003800000 */
.L_x_35:
[C---:B------:R-:W-:Y:S02]  /*4550*/  ISETP.GE.AND P2, PT, R91.reuse, 0x1, PT ;  /* 0x000000015b00780c */ /* 0x040fe40003f46270 */
[----:B------:R-:W-:Y:S02]  /*4560*/  ISETP.GE.AND P1, PT, R91, 0x9, PT ;  /* 0x000000095b00780c */ /* 0x000fe40003f26270 */
[C---:B------:R-:W-:Y:S02]  /*4570*/  ISETP.LT.OR P0, PT, R3.reuse, 0x1, !P2 ;  /* 0x000000010300780c */ /* 0x040fe40005701670 */
[C---:B------:R-:W-:Y:S02]  /*4580*/  ISETP.LT.OR P3, PT, R3.reuse, 0x2, !P2 ;  /* 0x000000020300780c */ /* 0x040fe40005761670 */
[----:B------:R-:W-:-:S09]  /*4590*/  ISETP.LT.OR P4, PT, R3, 0x1, !P1 ;  /* 0x000000010300780c */ /* 0x000fd20004f81670 */
[-C--:B------:R-:W-:Y:S02]  /*45a0*/  @!P0 IMAD R5, R56, R88.reuse, RZ ;  /* 0x0000005838058224 */ /* 0x080fe400078e02ff */
[-C--:B------:R-:W-:Y:S02]  /*45b0*/  @!P3 IMAD R57, R57, R88.reuse, RZ ;  /* 0x000000583939b224 */ /* 0x080fe400078e02ff */
[----:B------:R-:W-:Y:S01]  /*45c0*/  @!P4 IMAD R13, R58, R88, RZ ;  /* 0x000000583a0dc224 */ /* 0x000fe200078e02ff */
[----:B------:R0:W-:Y:S01]  /*45d0*/  @!P0 STG.E.U8 desc[UR36][R14.64], R5 ;  /* 0x000000050e008986 */ /* 0x0001e2000c101124 */
[----:B------:R-:W-:-:S03]  /*45e0*/  ISETP.LT.OR P0, PT, R3, 0x2, !P1 ;  /* 0x000000020300780c */ /* 0x000fc60004f01670 */
[----:B------:R-:W-:Y:S01]  /*45f0*/  @!P3 STG.E.U8 desc[UR36][R14.64+0x1], R57 ;  /* 0x000001390e00b986 */ /* 0x000fe2000c101124 */
[----:B------:R-:W-:-:S03]  /*4600*/  ISETP.LT.OR P3, PT, R3, 0x9, !P2 ;  /* 0x000000090300780c */ /* 0x000fc60005761670 */
[----:B------:R1:W-:Y:S01]  /*4610*/  @!P4 STG.E.U8 desc[UR36][R6.64], R13 ;  /* 0x0000000d0600c986 */ /* 0x0003e2000c101124 */
[----:B------:R-:W-:-:S05]  /*4620*/  ISETP.LT.OR P4, PT, R3, 0xa, !P2 ;  /* 0x0000000a0300780c */ /* 0x000fca0005781670 */
[----:B------:R-:W-:-:S04]  /*4630*/  @!P0 IMAD R59, R59, R88, RZ ;  /* 0x000000583b3b8224 */ /* 0x000fc800078e02ff */
[-C--:B0-----:R-:W-:Y:S01]  /*4640*/  @!P3 IMAD R5, R60, R88.reuse, RZ ;  /* 0x000000583c05b224 */ /* 0x081fe200078e02ff */
[----:B------:R-:W-:Y:S01]  /*4650*/  @!P0 STG.E.U8 desc[UR36][R6.64+0x1], R59 ;  /* 0x0000013b06008986 */ /* 0x000fe2000c101124 */
[----:B------:R-:W-:Y:S02]  /*4660*/  ISETP.LT.OR P0, PT, R3, 0x9, !P1 ;  /* 0x000000090300780c */ /* 0x000fe40004f01670 */
[----:B------:R-:W-:Y:S01]  /*4670*/  @!P4 IMAD R61, R61, R88, RZ ;  /* 0x000000583d3dc224 */ /* 0x000fe200078e02ff */
[----:B------:R0:W-:Y:S01]  /*4680*/  @!P3 STG.E.U8 desc[UR36][R14.64+0x8], R5 ;  /* 0x000008050e00b986 */ /* 0x0001e2000c101124 */
[----:B------:R-:W-:-:S03]  /*4690*/  ISETP.LT.OR P3, PT, R3, 0xa, !P1 ;  /* 0x0000000a0300780c */ /* 0x000fc60004f61670 */
[----:B------:R-:W-:Y:S01]  /*46a0*/  @!P4 STG.E.U8 desc[UR36][R14.64+0x9], R61 ;  /* 0x0000093d0e00c986 */ /* 0x000fe2000c101124 */
[----:B------:R-:W-:-:S05]  /*46b0*/  ISETP.LT.OR P4, PT, R3, 0x11, !P2 ;  /* 0x000000110300780c */ /* 0x000fca0005781670 */
[----:B-1----:R-:W-:-:S04]  /*46c0*/  @!P0 IMAD R13, R62, R88, RZ ;  /* 0x000000583e0d8224 */ /* 0x002fc800078e02ff */
[-C--:B------:R-:W-:Y:S01]  /*46d0*/  @!P3 IMAD R63, R63, R88.reuse, RZ ;  /* 0x000000583f3fb224 */ /* 0x080fe200078e02ff */
[----:B------:R1:W-:Y:S01]  /*46e0*/  @!P0 STG.E.U8 desc[UR36][R6.64+0x8], R13 ;  /* 0x0000080d06008986 */ /* 0x0003e2000c101124 */
[C---:B------:R-:W-:Y:S02]  /*46f0*/  ISETP.LT.OR P0, PT, R3.reuse, 0x12, !P2 ;  /* 0x000000120300780c */ /* 0x040fe40005701670 */
[----:B------:R-:W-:Y:S01]  /*4700*/  @!P4 IMAD R21, R64, R88, RZ ;  /* 0x000000584015c224 */ /* 0x000fe200078e02ff */
        /* <DEDUP_REMOVED lines=17> */
[----:B--2---:R-:W-:Y:S01]  /*4820*/  @!P4 IMAD R21, R70, R88, RZ ;  /* 0x000000584615c224 */ /* 0x004fe200078e02ff */
        /* <DEDUP_REMOVED lines=37> */
[C---:B------:R-:W-:Y:S02]  /*4a80*/  ISETP.LT.OR P3, PT, R3.reuse, 0x39, !P2 ;  /* 0x000000390300780c */ /* 0x040fe40005761670 */
[C---:B------:R-:W-:Y:S01]  /*4a90*/  ISETP.LT.OR P2, PT, R3.reuse, 0x3a, !P2 ;  /* 0x0000003a0300780c */ /* 0x040fe20005741670 */
[----:B------:R2:W-:Y:S01]  /*4aa0*/  @!P4 STG.E.U8 desc[UR36][R6.64+0x30], R21 ;  /* 0x000030150600c986 */ /* 0x0005e2000c101124 */
[----:B------:R-:W-:-:S02]  /*4ab0*/  ISETP.LT.OR P4, PT, R3, 0x39, !P1 ;  /* 0x000000390300780c */ /* 0x000fc40004f81670 */
[----:B------:R-:W-:-:S03]  /*4ac0*/  ISETP.LT.OR P1, PT, R3, 0x3a, !P1 ;  /* 0x0000003a0300780c */ /* 0x000fc60004f21670 */
[----:B------:R-:W-:-:S04]  /*4ad0*/  @!P0 IMAD R83, R83, R88, RZ ;  /* 0x0000005853538224 */ /* 0x000fc800078e02ff */
[-C--:B0-----:R-:W-:Y:S01]  /*4ae0*/  @!P3 IMAD R5, R84, R88.reuse, RZ ;  /* 0x000000585405b224 */ /* 0x081fe200078e02ff */
[----:B------:R-:W-:Y:S01]  /*4af0*/  @!P0 STG.E.U8 desc[UR36][R6.64+0x31], R83 ;  /* 0x0000315306008986 */ /* 0x000fe2000c101124 */
[-C--:B------:R-:W-:Y:S01]  /*4b00*/  @!P2 IMAD R85, R85, R88.reuse, RZ ;  /* 0x000000585555a224 */ /* 0x080fe200078e02ff */
[----:B------:R-:W-:Y:S01]  /*4b10*/  ISETP.GE.AND P0, PT, R91, 0x81, PT ;  /* 0x000000815b00780c */ /* 0x000fe20003f06270 */
[-C--:B-1----:R-:W-:Y:S01]  /*4b20*/  @!P4 IMAD R13, R86, R88.reuse, RZ ;  /* 0x00000058560dc224 */ /* 0x082fe200078e02ff */
[----:B------:R0:W-:Y:S01]  /*4b30*/  @!P3 STG.E.U8 desc[UR36][R14.64+0x38], R5 ;  /* 0x000038050e00b986 */ /* 0x0001e2000c101124 */
[----:B------:R-:W-:Y:S01]  /*4b40*/  @!P1 IMAD R87, R87, R88, RZ ;  /* 0x0000005857579224 */ /* 0x000fe200078e02ff */
[----:B------:R-:W-:Y:S02]  /*4b50*/  ISETP.LT.OR P3, PT, R3, 0x1, !P0 ;  /* 0x000000010300780c */ /* 0x000fe40004761670 */
[----:B------:R-:W-:Y:S01]  /*4b60*/  @!P2 STG.E.U8 desc[UR36][R14.64+0x39], R85 ;  /* 0x000039550e00a986 */ /* 0x000fe2000c101124 */
[----:B------:R-:W-:-:S03]  /*4b70*/  ISETP.GE.AND P2, PT, R91, 0x89, PT ;  /* 0x000000895b00780c */ /* 0x000fc60003f46270 */
[----:B------:R-:W-:Y:S01]  /*4b80*/  @!P4 STG.E.U8 desc[UR36][R6.64+0x38], R13 ;  /* 0x0000380d0600c986 */ /* 0x000fe2000c101124 */
[----:B------:R-:W-:-:S03]  /*4b90*/  ISETP.LT.OR P4, PT, R3, 0x2, !P0 ;  /* 0x000000020300780c */ /* 0x000fc60004781670 */
[----:B------:R1:W-:Y:S01]  /*4ba0*/  @!P1 STG.E.U8 desc[UR36][R6.64+0x39], R87 ;  /* 0x0000395706009986 */ /* 0x0003e2000c101124 */
[----:B------:R-:W-:Y:S02]  /*4bb0*/  ISETP.LT.OR P1, PT, R3, 0x1, !P2 ;  /* 0x000000010300780c */ /* 0x000fe40005721670 */
[----:B--2---:R-:W-:-:S05]  /*4bc0*/  @!P3 IMAD R21, R24, R88, RZ ;  /* 0x000000581815b224 */ /* 0x004fca00078e02ff */
[----:B------:R-:W-:Y:S01]  /*4bd0*/  @!P3 STG.E.U8 desc[UR36][R8.64], R21 ;  /* 0x000000150800b986 */ /* 0x000fe2000c101124 */
[----:B------:R-:W-:Y:S01]  /*4be0*/  ISETP.LT.OR P3, PT, R3, 0x2, !P2 ;  /* 0x000000020300780c */ /* 0x000fe20005761670 */
[----:B------:R-:W-:-:S04]  /*4bf0*/  @!P4 IMAD R25, R25, R88, RZ ;  /* 0x000000581919c224 */ /* 0x000fc800078e02ff */
[----:B0-----:R-:W-:Y:S01]  /*4c00*/  @!P1 IMAD R5, R26, R88, RZ ;  /* 0x000000581a059224 */ /* 0x001fe200078e02ff */
[----:B------:R-:W-:Y:S01]  /*4c10*/  @!P4 STG.E.U8 desc[UR36][R8.64+0x1], R25 ;  /* 0x000001190800c986 */ /* 0x000fe2000c101124 */
[----:B------:R-:W-:-:S03]  /*4c20*/  ISETP.LT.OR P4, PT, R3, 0x9, !P0 ;  /* 0x000000090300780c */ /* 0x000fc60004781670 */
[----:B------:R0:W-:Y:S01]  /*4c30*/  @!P1 STG.E.U8 desc[UR36][R10.64], R5 ;  /* 0x000000050a009986 */ /* 0x0001e2000c101124 */
[----:B------:R-:W-:Y:S02]  /*4c40*/  ISETP.LT.OR P1, PT, R3, 0xa, !P0 ;  /* 0x0000000a0300780c */ /* 0x000fe40004721670 */
[----:B------:R-:W-:-:S05]  /*4c50*/  @!P3 IMAD R27, R27, R88, RZ ;  /* 0x000000581b1bb224 */ /* 0x000fca00078e02ff */
[----:B------:R-:W-:Y:S01]  /*4c60*/  @!P3 STG.E.U8 desc[UR36][R10.64+0x1], R27 ;  /* 0x0000011b0a00b986 */ /* 0x000fe2000c101124 */
[----:B------:R-:W-:Y:S01]  /*4c70*/  ISETP.LT.OR P3, PT, R3, 0x9, !P2 ;  /* 0x000000090300780c */ /* 0x000fe20005761670 */
[----:B-1----:R-:W-:-:S04]  /*4c80*/  @!P4 IMAD R7, R28, R88, RZ ;  /* 0x000000581c07c224 */ /* 0x002fc800078e02ff */
[----:B------:R-:W-:Y:S01]  /*4c90*/  @!P1 IMAD R29, R29, R88, RZ ;  /* 0x000000581d1d9224 */ /* 0x000fe200078e02ff */
[----:B------:R1:W-:Y:S01]  /*4ca0*/  @!P4 STG.E.U8 desc[UR36][R8.64+0x8], R7 ;  /* 0x000008070800c986 */ /* 0x0003e2000c101124 */
[----:B------:R-:W-:-:S03]  /*4cb0*/  ISETP.LT.OR P4, PT, R3, 0xa, !P2 ;  /* 0x0000000a0300780c */ /* 0x000fc60005781670 */
[----:B------:R-:W-:Y:S01]  /*4cc0*/  @!P1 STG.E.U8 desc[UR36][R8.64+0x9], R29 ;  /* 0x0000091d08009986 */ /* 0x000fe2000c101124 */
[----:B------:R-:W-:Y:S02]  /*4cd0*/  ISETP.LT.OR P1, PT, R3, 0x11, !P0 ;  /* 0x000000110300780c */ /* 0x000fe40004721670 */
[----:B0-----:R-:W-:-:S05]  /*4ce0*/  @!P3 IMAD R5, R30, R88, RZ ;  /* 0x000000581e05b224 */ /* 0x001fca00078e02ff */
[----:B------:R0:W-:Y:S01]  /*4cf0*/  @!P3 STG.E.U8 desc[UR36][R10.64+0x8], R5 ;  /* 0x000008050a00b986 */ /* 0x0001e2000c101124 */
[----:B------:R-:W-:Y:S01]  /*4d00*/  ISETP.LT.OR P3, PT, R3, 0x12, !P0 ;  /* 0x000000120300780c */ /* 0x000fe20004761670 */
[----:B------:R-:W-:-:S04]  /*4d10*/  @!P4 IMAD R31, R31, R88, RZ ;  /* 0x000000581f1fc224 */ /* 0x000fc800078e02ff */
[----:B------:R-:W-:Y:S01]  /*4d20*/  @!P1 IMAD R13, R32, R88, RZ ;  /* 0x00000058200d9224 */ /* 0x000fe200078e02ff */
        /* <DEDUP_REMOVED lines=17> */
[----:B--2---:R-:W-:Y:S01]  /*4e40*/  @!P1 IMAD R13, R38, R88, RZ ;  /* 0x00000058260d9224 */ /* 0x004fe200078e02ff */
        /* <DEDUP_REMOVED lines=27> */
[----:B------:R-:W-:Y:S01]  /*5000*/  @!P4 STG.E.U8 desc[UR36][R10.64+0x28], R7 ;  /* 0x000028070a00c986 */ /* 0x000fe2000c101124 */
[----:B------:R-:W-:-:S03]  /*5010*/  ISETP.LT.OR P4, PT, R3, 0x32, !P0 ;  /* 0x000000320300780c */ /* 0x000fc60004781670 */
[----:B------:R-:W-:Y:S01]  /*5020*/  @!P1 STG.E.U8 desc[UR36][R10.64+0x29], R47 ;  /* 0x0000292f0a009986 */ /* 0x000fe2000c101124 */
[----:B------:R-:W-:Y:S02]  /*5030*/  ISETP.LT.OR P1, PT, R3, 0x31, !P2 ;  /* 0x000000310300780c */ /* 0x000fe40005721670 */
[----:B0-----:R-:W-:-:S05]  /*5040*/  @!P3 IMAD R5, R48, R88, RZ ;  /* 0x000000583005b224 */ /* 0x001fca00078e02ff */
[----:B------:R0:W-:Y:S01]  /*5050*/  @!P3 STG.E.U8 desc[UR36][R8.64+0x30], R5 ;  /* 0x000030050800b986 */ /* 0x0001e2000c101124 */
[----:B------:R-:W-:Y:S01]  /*5060*/  ISETP.LT.OR P3, PT, R3, 0x32, !P2 ;  /* 0x000000320300780c */ /* 0x000fe20005761670 */
[----:B------:R-:W-:-:S04]  /*5070*/  @!P4 IMAD R49, R49, R88, RZ ;  /* 0x000000583131c224 */ /* 0x000fc800078e02ff */
[-C--:B--2---:R-:W-:Y:S01]  /*5080*/  @!P1 IMAD R13, R50, R88.reuse, RZ ;  /* 0x00000058320d9224 */ /* 0x084fe200078e02ff */
[----:B------:R1:W-:Y:S01]  /*5090*/  @!P4 STG.E.U8 desc[UR36][R8.64+0x31], R49 ;  /* 0x000031310800c986 */ /* 0x0003e2000c101124 */
[C---:B------:R-:W-:Y:S02]  /*50a0*/  ISETP.LT.OR P4, PT, R3.reuse, 0x39, !P0 ;  /* 0x000000390300780c */ /* 0x040fe40004781670 */
[C---:B------:R-:W-:Y:S01]  /*50b0*/  ISETP.LT.OR P0, PT, R3.reuse, 0x3a, !P0 ;  /* 0x0000003a0300780c */ /* 0x040fe20004701670 */
[----:B------:R1:W-:Y:S01]  /*50c0*/  @!P1 STG.E.U8 desc[UR36][R10.64+0x30], R13 ;  /* 0x0000300d0a009986 */ /* 0x0003e2000c101124 */
[C---:B------:R-:W-:Y:S02]  /*50d0*/  ISETP.LT.OR P1, PT, R3.reuse, 0x39, !P2 ;  /* 0x000000390300780c */ /* 0x040fe40005721670 */
[----:B------:R-:W-:Y:S01]  /*50e0*/  ISETP.LT.OR P2, PT, R3, 0x3a, !P2 ;  /* 0x0000003a0300780c */ /* 0x000fe20005741670 */
[----:B------:R-:W-:-:S05]  /*50f0*/  @!P3 IMAD R51, R51, R88, RZ ;  /* 0x000000583333b224 */ /* 0x000fca00078e02ff */
[----:B------:R1:W-:Y:S01]  /*5100*/  @!P3 STG.E.U8 desc[UR36][R10.64+0x31], R51 ;  /* 0x000031330a00b986 */ /* 0x0003e2000c101124 */
[-C--:B------:R-:W-:Y:S02]  /*5110*/  @!P4 IMAD R3, R52, R88.reuse, RZ ;  /* 0x000000583403c224 */ /* 0x080fe400078e02ff */
[-C--:B------:R-:W-:Y:S02]  /*5120*/  @!P0 IMAD R53, R53, R88.reuse, RZ ;  /* 0x0000005835358224 */ /* 0x080fe400078e02ff */
[-C--:B0-----:R-:W-:Y:S01]  /*5130*/  @!P1 IMAD R5, R54, R88.reuse, RZ ;  /* 0x0000005836059224 */ /* 0x081fe200078e02ff */
[----:B------:R1:W-:Y:S01]  /*5140*/  @!P4 STG.E.U8 desc[UR36][R8.64+0x38], R3 ;  /* 0x000038030800c986 */ /* 0x0003e2000c101124 */
[----:B------:R-:W-:-:S03]  /*5150*/  @!P2 IMAD R55, R55, R88, RZ ;  /* 0x000000583737a224 */ /* 0x000fc600078e02ff */
[----:B------:R1:W-:Y:S04]  /*5160*/  @!P0 STG.E.U8 desc[UR36][R8.64+0x39], R53 ;  /* 0x0000393508008986 */ /* 0x0003e8000c101124 */
[----:B------:R1:W-:Y:S04]  /*5170*/  @!P1 STG.E.U8 desc[UR36][R10.64+0x38], R5 ;  /* 0x000038050a009986 */ /* 0x0003e8000c101124 */
[----:B------:R1:W-:Y:S02]  /*5180*/  @!P2 STG.E.U8 desc[UR36][R10.64+0x39], R55 ;  /* 0x000039370a00a986 */ /* 0x0003e4000c101124 */
.L_x_164:
[----:B------:R-:W-:Y:S05]  /*5190*/  BSYNC B0 ;  /* 0x0000000000007941 */ /* 0x000fea0003800000 */
.L_x_34:
[----:B------:R-:W-:Y:S01]  /*51a0*/  ULDC UR4, c[0x0][0xc] ;  /* 0x0000030000047ab9 */ /* 0x000fe20000000800 */
[----:B------:R-:W-:Y:S01]  /*51b0*/  ULDC UR5, c[0x0][0x10] ;  /* 0x0000040000057ab9 */ /* 0x000fe20000000800 */
[----:B-1----:R-:W1:Y:S01]  /*51c0*/  LDC R3, c[0x0][0x14] ;  /* 0x00000500ff037b82 */ /* 0x002e620000000800 */
[----:B------:R-:W-:Y:S01]  /*51d0*/  UIMAD.WIDE.U32 UR4, UR4, UR5, URZ ;  /* 0x00000005040472a5 */ /* 0x000fe2000f8e003f */
[----:B------:R-:W-:Y:S02]  /*51e0*/  IMAD.MOV.U32 R92, RZ, RZ, -0x1 ;  /* 0xffffffffff5c7424 */ /* 0x000fe400078e00ff */
[----:B0-----:R-:W-:-:S03]  /*51f0*/  IMAD.MOV.U32 R23, RZ, RZ, -0x1 ;  /* 0xffffffffff177424 */ /* 0x001fc600078e00ff */
[----:B-1----:R-:W-:-:S04]  /*5200*/  IMAD.WIDE.U32 R16, R3, UR4, R16 ;  /* 0x0000000403107c25 */ /* 0x002fc8000f8e0010 */
[----:B------:R-:W-:Y:S01]  /*5210*/  IMAD R3, R3, UR5, RZ ;  /* 0x0000000503037c24 */ /* 0x000fe2000f8e02ff */
[----:B------:R-:W-:Y:S02]  /*5220*/  ULDC.64 UR4, c[0x0][0x650] ;  /* 0x0001940000047ab9 */ /* 0x000fe40000000a00 */
[----:B------:R-:W-:Y:S01]  /*5230*/  ISETP.GE.U32.AND P0, PT, R16, UR4, PT ;  /* 0x0000000410007c0c */ /* 0x000fe2000bf06070 */
[--C-:B------:R-:W-:Y:S01]  /*5240*/  IMAD.IADD R17, R17, 0x1, R3.reuse ;  /* 0x0000000111117824 */ /* 0x100fe200078e0203 */
[----:B------:R-:W-:-:S04]  /*5250*/  PRMT R3, RZ, 0x7610, R3 ;  /* 0x00007610ff037816 */ /* 0x000fc80000000003 */
[----:B------:R-:W-:-:S13]  /*5260*/  ISETP.GE.U32.AND.EX P0, PT, R17, UR5, PT, P0 ;  /* 0x0000000511007c0c */ /* 0x000fda000bf06100 */
[----:B------:R-:W-:Y:S05]  /*5270*/  @P0 BRA `(.L_x_165) ;  /* 0x0000000400640947 */ /* 0x000fea0003800000 */
[----:B------:R-:W0:Y:S01]  /*5280*/  S2R R12, SR_CTAID.X ;  /* 0x00000000000c7919 */ /* 0x000e220000002500 */
[----:B------:R-:W1:Y:S01]  /*5290*/  LDC.64 R10, c[0x0][0x628] ;  /* 0x00018a00ff0a7b82 */ /* 0x000e620000000a00 */
[----:B------:R-:W-:Y:S01]  /*52a0*/  ULDC UR4, c[0x0][0x150] ;  /* 0x0000540000047ab9 */ /* 0x000fe20000000800 */
[----:B--2---:R-:W-:Y:S01]  /*52b0*/  IMAD.MOV.U32 R8, RZ, RZ, R16 ;  /* 0x000000ffff087224 */ /* 0x004fe200078e0010 */
[----:B------:R-:W2:Y:S01]  /*52c0*/  S2R R24, SR_CTAID.Y ;  /* 0x0000000000187919 */ /* 0x000ea20000002600 */
[----:B------:R-:W-:-:S04]  /*52d0*/  IMAD.MOV.U32 R9, RZ, RZ, R17 ;  /* 0x000000ffff097224 */ /* 0x000fc800078e0011 */
[----:B------:R-:W2:Y:S08]  /*52e0*/  LDC R21, c[0x0][0x144] ;  /* 0x00005100ff157b82 */ /* 0x000eb00000000800 */
[----:B------:R-:W2:Y:S08]  /*52f0*/  LDC R0, c[0x0][0x630] ;  /* 0x00018c00ff007b82 */ /* 0x000eb00000000800 */
[----:B----4-:R-:W4:Y:S01]  /*5300*/  LDC.64 R14, c[0x0][0x620] ;  /* 0x00018800ff0e7b82 */ /* 0x010f220000000a00 */
[----:B-1----:R-:W-:-:S04]  /*5310*/  ISETP.NE.U32.AND P0, PT, R10, RZ, PT ;  /* 0x000000ff0a00720c */ /* 0x002fc80003f05070 */
[----:B------:R-:W-:Y:S02]  /*5320*/  ISETP.NE.AND.EX P0, PT, R11, RZ, PT, P0 ;  /* 0x000000ff0b00720c */ /* 0x000fe40003f05300 */
[----:B0-----:R-:W-:-:S05]  /*5330*/  I2FP.F32.U32 R3, R12 ;  /* 0x0000000c00037245 */ /* 0x001fca0000201000 */
[----:B------:R-:W-:-:S04]  /*5340*/  FMUL R3, R3, UR4 ;  /* 0x0000000403037c20 */ /* 0x000fc80008400000 */
[----:B------:R0:W1:Y:S02]  /*5350*/  F2I.U32.TRUNC.NTZ R20, R3 ;  /* 0x0000000300147305 */ /* 0x000064000020f000 */
[----:B--2---:R-:W-:Y:S05]  /*5360*/  @!P0 BRA `(.L_x_166) ;  /* 0x0000000000288947 */ /* 0x004fea0003800000 */
[----:B0-----:R-:W0:Y:S02]  /*5370*/  LDC R3, c[0x0][0x634] ;  /* 0x00018d00ff037b82 */ /* 0x001e240000000800 */
[----:B0-----:R-:W-:-:S05]  /*5380*/  IADD3 R3, P0, R16, R3, RZ ;  /* 0x0000000310037210 */ /* 0x001fca0007f1e0ff */
[----:B------:R-:W-:-:S04]  /*5390*/  IMAD.X R13, RZ, RZ, R17, P0 ;  /* 0x000000ffff0d7224 */ /* 0x000fc800000e0611 */
[----:B------:R-:W-:-:S04]  /*53a0*/  IMAD.WIDE.U32 R4, R13, R10, RZ ;  /* 0x0000000a0d047225 */ /* 0x000fc800078e00ff */
[----:B---3--:R-:W-:-:S04]  /*53b0*/  IMAD.WIDE.U32 R6, P0, R3, R11, R4 ;  /* 0x0000000b03067225 */ /* 0x008fc80007800004 */
[----:B------:R-:W-:-:S04]  /*53c0*/  IMAD.WIDE.U32 R4, R3, R10, RZ ;  /* 0x0000000a03047225 */ /* 0x000fc800078e00ff */
[----:B------:R-:W-:Y:S01]  /*53d0*/  IMAD.X R9, RZ, RZ, RZ, P0 ;  /* 0x000000ffff097224 */ /* 0x000fe200000e06ff */
[----:B------:R-:W-:Y:S01]  /*53e0*/  IADD3 RZ, P0, R5, R6, RZ ;  /* 0x0000000605ff7210 */ /* 0x000fe20007f1e0ff */
[----:B------:R-:W-:-:S04]  /*53f0*/  IMAD.MOV.U32 R8, RZ, RZ, R7 ;  /* 0x000000ffff087224 */ /* 0x000fc800078e0007 */
[----:B------:R-:W-:-:S08]  /*5400*/  IMAD.WIDE.U32.X R8, R13, R11, R8, P0 ;  /* 0x0000000b0d087225 */ /* 0x000fd000000e0408 */
.L_x_166:
[----:B------:R-:W2:Y:S01]  /*5410*/  LDC.64 R28, c[0x0][0x640] ;  /* 0x00019000ff1c7b82 */ /* 0x000ea20000000a00 */
[-CC-:B------:R-:W-:Y:S01]  /*5420*/  SHF.R.U64 R23, R8, R0.reuse, R9.reuse ;  /* 0x0000000008177219 */ /* 0x180fe20000001209 */
[----:B-1----:R-:W-:Y:S01]  /*5430*/  IMAD.MOV R20, RZ, RZ, -R20 ;  /* 0x000000ffff147224 */ /* 0x002fe200078e0a14 */
[----:B------:R-:W-:Y:S01]  /*5440*/  SHF.R.U32.HI R0, RZ, R0, R9 ;  /* 0x00000000ff007219 */ /* 0x000fe20000011609 */
[----:B------:R-:W-:Y:S01]  /*5450*/  ULDC UR4, c[0x0][0x154] ;  /* 0x0000550000047ab9 */ /* 0x000fe20000000800 */
[----:B0-----:R-:W-:Y:S01]  /*5460*/  IADD3 R3, P0, RZ, -R23, RZ ;  /* 0x80000017ff037210 */ /* 0x001fe20007f1e0ff */
[----:B------:R-:W-:Y:S02]  /*5470*/  IMAD R21, R21, R20, R12 ;  /* 0x0000001415157224 */ /* 0x000fe400078e020c */
[----:B---3--:R-:W0:Y:S01]  /*5480*/  LDC R6, c[0x0][0x618] ;  /* 0x00018600ff067b82 */ /* 0x008e220000000800 */
[----:B------:R-:W-:Y:S02]  /*5490*/  IMAD.MOV.U32 R7, RZ, RZ, 0x1 ;  /* 0x00000001ff077424 */ /* 0x000fe400078e00ff */
[----:B------:R-:W-:-:S04]  /*54a0*/  IMAD.X R5, RZ, RZ, ~R0, P0 ;  /* 0x000000ffff057224 */ /* 0x000fc800000e0e00 */
[-C--:B----4-:R-:W-:Y:S01]  /*54b0*/  IMAD R0, R5, R14.reuse, RZ ;  /* 0x0000000e05007224 */ /* 0x090fe200078e02ff */
[----:B------:R-:W1:Y:S01]  /*54c0*/  LDC R8, c[0x0][0x608] ;  /* 0x00018200ff087b82 */ /* 0x000e620000000800 */
[----:B------:R-:W-:-:S04]  /*54d0*/  IMAD.WIDE.U32 R4, R3, R14, R16 ;  /* 0x0000000e03047225 */ /* 0x000fc800078e0010 */
[----:B------:R-:W-:Y:S01]  /*54e0*/  IMAD R3, R3, R15, R0 ;  /* 0x0000000f03037224 */ /* 0x000fe200078e0200 */
[----:B------:R-:W-:Y:S02]  /*54f0*/  I2FP.F32.U32 R0, R24 ;  /* 0x0000001800007245 */ /* 0x000fe40000201000 */
[----:B------:R-:W3:Y:S01]  /*5500*/  LDC R26, c[0x0][0x658] ;  /* 0x00019600ff1a7b82 */ /* 0x000ee20000000800 */
[----:B------:R-:W-:Y:S01]  /*5510*/  IMAD.IADD R3, R5, 0x1, R3 ;  /* 0x0000000105037824 */ /* 0x000fe200078e0203 */
[----:B--2---:R-:W-:Y:S01]  /*5520*/  ISETP.NE.U32.AND P0, PT, R28, RZ, PT ;  /* 0x000000ff1c00720c */ /* 0x004fe20003f05070 */
[----:B------:R-:W-:Y:S01]  /*5530*/  FMUL R0, R0, UR4 ;  /* 0x0000000400007c20 */ /* 0x000fe20008400000 */
[----:B------:R-:W-:Y:S02]  /*5540*/  IMAD.MOV.U32 R5, RZ, RZ, -0x1 ;  /* 0xffffffffff057424 */ /* 0x000fe400078e00ff */
[----:B------:R-:W-:Y:S01]  /*5550*/  ISETP.NE.AND.EX P0, PT, R29, RZ, PT, P0 ;  /* 0x000000ff1d00720c */ /* 0x000fe20003f05300 */
[----:B------:R2:W4:Y:S01]  /*5560*/  F2I.U32.TRUNC.NTZ R13, R0 ;  /* 0x00000000000d7305 */ /* 0x000522000020f000 */
[----:B------:R-:W2:Y:S01]  /*5570*/  LDC R15, c[0x0][0x148] ;  /* 0x00005200ff0f7b82 */ /* 0x000ea20000000800 */
[----:B0-----:R-:W-:-:S02]  /*5580*/  SHF.R.U64 R12, R4, R6, R3 ;  /* 0x00000006040c7219 */ /* 0x001fc40000001203 */
[----:B------:R-:W-:-:S05]  /*5590*/  SHF.R.U32.HI R3, RZ, R6, R3 ;  /* 0x00000006ff037219 */ /* 0x000fca0000011603 */
[----:B------:R-:W0:Y:S01]  /*55a0*/  LDC R20, c[0x0][0x600] ;  /* 0x00018000ff147b82 */ /* 0x000e220000000800 */
[-CC-:B-1----:R-:W-:Y:S02]  /*55b0*/  SHF.R.U64 R10, R12, R8.reuse, R3.reuse ;  /* 0x000000080c0a7219 */ /* 0x182fe40000001203 */
[----:B------:R-:W-:-:S05]  /*55c0*/  SHF.R.U32.HI R3, RZ, R8, R3 ;  /* 0x00000008ff037219 */ /* 0x000fca0000011603 */
[----:B------:R-:W1:Y:S01]  /*55d0*/  LDC R27, c[0x0][0x648] ;  /* 0x00019200ff1b7b82 */ /* 0x000e620000000800 */
[-C--:B---3--:R-:W-:Y:S02]  /*55e0*/  SHF.L.U32 R4, R5, R26.reuse, RZ ;  /* 0x0000001a05047219 */ /* 0x088fe400000006ff */
[-CC-:B------:R-:W-:Y:S02]  /*55f0*/  SHF.R.U64 R14, R10, R26.reuse, R3.reuse ;  /* 0x0000001a0a0e7219 */ /* 0x180fe40000001203 */
[----:B------:R-:W-:Y:S02]  /*5600*/  SHF.R.U32.HI R5, RZ, R26, R3 ;  /* 0x0000001aff057219 */ /* 0x000fe40000011603 */
[----:B------:R-:W-:Y:S01]  /*5610*/  LOP3.LUT R25, RZ, R4, RZ, 0x33, !PT ;  /* 0x00000004ff197212 */ /* 0x000fe200078e33ff */
[----:B------:R-:W3:Y:S01]  /*5620*/  LDC R30, c[0x0][0x638] ;  /* 0x00018e00ff1e7b82 */ /* 0x000ee20000000800 */
[----:B------:R-:W-:Y:S01]  /*5630*/  SHF.L.U32 R26, R7, R26, RZ ;  /* 0x0000001a071a7219 */ /* 0x000fe200000006ff */
[----:B------:R-:W-:-:S06]  /*5640*/  IMAD.MOV.U32 R4, RZ, RZ, R14 ;  /* 0x000000ffff047224 */ /* 0x000fcc00078e000e */
[----:B------:R-:W0:Y:S01]  /*5650*/  LDC R31, c[0x0][0x610] ;  /* 0x00018400ff1f7b82 */ /* 0x000e220000000800 */
[----:B----4-:R-:W-:Y:S05]  /*5660*/  @!P0 BRA `(.L_x_167) ;  /* 0x0000000000288947 */ /* 0x010fea0003800000 */
        /* <DEDUP_REMOVED lines=10> */
.L_x_167:
[----:B------:R-:W-:Y:S01]  /*5710*/  ISETP.NE.AND P0, PT, R2, 0x1, PT ;  /* 0x000000010200780c */ /* 0x000fe20003f05270 */
[----:B0-----:R-:W-:Y:S01]  /*5720*/  VIADD R7, R20, 0xffffffff ;  /* 0xffffffff14077836 */ /* 0x001fe20000000000 */
[----:B-12---:R-:W-:Y:S01]  /*5730*/  SHF.R.U64 R0, R4, R27, R5 ;  /* 0x0000001b04007219 */ /* 0x006fe20000001205 */
[----:B------:R-:W-:Y:S01]  /*5740*/  IMAD.MOV R13, RZ, RZ, -R13 ;  /* 0x000000ffff0d7224 */ /* 0x000fe200078e0a0d */
[----:B------:R-:W-:Y:S01]  /*5750*/  LOP3.LUT R5, R10, R25, RZ, 0xc0, !PT ;  /* 0x000000190a057212 */ /* 0x000fe200078ec0ff */
[----:B------:R-:W-:Y:S01]  /*5760*/  IMAD.MOV.U32 R4, RZ, RZ, 0x1 ;  /* 0x00000001ff047424 */ /* 0x000fe200078e00ff */
[----:B------:R-:W-:Y:S01]  /*5770*/  LOP3.LUT R12, R12, R7, RZ, 0xc0, !PT ;  /* 0x000000070c0c7212 */ /* 0x000fe200078ec0ff */
[----:B------:R-:W-:Y:S02]  /*5780*/  IMAD.MOV R3, RZ, RZ, -R0 ;  /* 0x000000ffff037224 */ /* 0x000fe400078e0a00 */
[----:B------:R-:W-:Y:S02]  /*5790*/  IMAD R0, R26, R0, R5 ;  /* 0x000000001a007224 */ /* 0x000fe400078e0205 */
[----:B---3--:R-:W-:-:S02]  /*57a0*/  IMAD R3, R3, R30, R14 ;  /* 0x0000001e03037224 */ /* 0x008fc400078e020e */
[----:B------:R-:W-:Y:S02]  /*57b0*/  @P0 IMAD R21, R15, R13, R24 ;  /* 0x0000000d0f150224 */ /* 0x000fe400078e0218 */
[----:B------:R-:W-:Y:S01]  /*57c0*/  IMAD R5, R3, R20, R12 ;  /* 0x0000001403057224 */ /* 0x000fe200078e020c */
[----:B------:R-:W-:Y:S01]  /*57d0*/  PRMT R3, R4, 0x7610, R3 ;  /* 0x0000761004037816 */ /* 0x000fe20000000003 */
[----:B------:R-:W-:-:S05]  /*57e0*/  IMAD R0, R0, R31, R21 ;  /* 0x0000001f00007224 */ /* 0x000fca00078e0215 */
[----:B------:R-:W-:Y:S02]  /*57f0*/  SEL R92, R5, R0, !P0 ;  /* 0x00000000055c7207 */ /* 0x000fe40004000000 */
[----:B------:R-:W-:-:S07]  /*5800*/  SEL R0, R0, R5, !P0 ;  /* 0x0000000500007207 */ /* 0x000fce0004000000 */
.L_x_165:
[----:B------:R-:W-:Y:S01]  /*5810*/  LOP3.LUT P0, RZ, R3, 0xff, RZ, 0xc0, !PT ;  /* 0x000000ff03ff7812 */ /* 0x000fe2000780c0ff */
[----:B------:R-:W-:-:S12]  /*5820*/  IMAD.MOV.U32 R91, RZ, RZ, R0 ;  /* 0x000000ffff5b7224 */ /* 0x000fd800078e0000 */
[----:B------:R-:W-:Y:S05]  /*5830*/  @P0 BRA `(.L_x_168) ;  /* 0xffffffb800480947 */ /* 0x000fea000383ffff */
[----:B------:R-:W-:Y:S05]  /*5840*/  EXIT ;  /* 0x000000000000794d */ /* 0x000fea0003800000 */
.L_x_7:
[----:B0-----:R-:W-:Y:S01]  /*5850*/  ULDC.64 UR4, c[0x0][0x650] ;  /* 0x0001940000047ab9 */ /* 0x001fe20000000a00 */
        /* <DEDUP_REMOVED lines=25> */
.L_x_170:
[----:B------:R-:W0:Y:S01]  /*59f0*/  LDC.64 R26, c[0x0][0x640] ;  /* 0x00019000ff1a7b82 */ /* 0x000e220000000a00 */
[-CC-:B------:R-:W-:Y:S01]  /*5a00*/  SHF.R.U64 R21, R12, R8.reuse, R13.reuse ;  /* 0x000000080c157219 */ /* 0x180fe2000000120d */
[----:B------:R-:W-:Y:S01]  /*5a10*/  IMAD.MOV.U32 R30, RZ, RZ, 0x1 ;  /* 0x00000001ff1e7424 */ /* 0x000fe200078e00ff */
[----:B------:R-:W-:Y:S02]  /*5a20*/  SHF.R.U32.HI R6, RZ, R8, R13 ;  /* 0x00000008ff067219 */ /* 0x000fe4000001160d */
[----:B------:R-:W-:-:S03]  /*5a30*/  IADD3 R11, P0, RZ, -R21, RZ ;  /* 0x80000015ff0b7210 */ /* 0x000fc60007f1e0ff */
[----:B------:R-:W1:Y:S02]  /*5a40*/  LDC R10, c[0x0][0x618] ;  /* 0x00018600ff0a7b82 */ /* 0x000e640000000800 */
[----:B------:R-:W-:-:S04]  /*5a50*/  IMAD.X R7, RZ, RZ, ~R6, P0 ;  /* 0x000000ffff077224 */ /* 0x000fc800000e0e06 */
[-C--:B------:R-:W-:Y:S02]  /*5a60*/  IMAD R8, R7, R22.reuse, RZ ;  /* 0x0000001607087224 */ /* 0x080fe400078e02ff */
[----:B------:R-:W2:Y:S01]  /*5a70*/  LDC R12, c[0x0][0x608] ;  /* 0x00018200ff0c7b82 */ /* 0x000ea20000000800 */
[----:B------:R-:W-:-:S04]  /*5a80*/  IMAD.WIDE.U32 R6, R11, R22, R16 ;  /* 0x000000160b067225 */ /* 0x000fc800078e0010 */
[----:B------:R-:W-:-:S03]  /*5a90*/  IMAD R11, R11, R23, R8 ;  /* 0x000000170b0b7224 */ /* 0x000fc600078e0208 */
[----:B------:R-:W3:Y:S01]  /*5aa0*/  LDC R25, c[0x0][0x658] ;  /* 0x00019600ff197b82 */ /* 0x000ee20000000800 */
[----:B------:R-:W-:Y:S01]  /*5ab0*/  IMAD.IADD R7, R7, 0x1, R11 ;  /* 0x0000000107077824 */ /* 0x000fe200078e020b */
[----:B0-----:R-:W-:-:S04]  /*5ac0*/  ISETP.NE.U32.AND P0, PT, R26, RZ, PT ;  /* 0x000000ff1a00720c */ /* 0x001fc80003f05070 */
[----:B------:R-:W-:Y:S02]  /*5ad0*/  ISETP.NE.AND.EX P0, PT, R27, RZ, PT, P0 ;  /* 0x000000ff1b00720c */ /* 0x000fe40003f05300 */
[----:B------:R-:W0:Y:S01]  /*5ae0*/  LDC R22, c[0x0][0x600] ;  /* 0x00018000ff167b82 */ /* 0x000e220000000800 */
[-CC-:B-1----:R-:W-:Y:S02]  /*5af0*/  SHF.R.U64 R8, R6, R10.reuse, R7.reuse ;  /* 0x0000000a06087219 */ /* 0x182fe40000001207 */
[----:B------:R-:W-:Y:S01]  /*5b00*/  SHF.R.U32.HI R7, RZ, R10, R7 ;  /* 0x0000000aff077219 */ /* 0x000fe20000011607 */
[----:B------:R-:W-:-:S04]  /*5b10*/  IMAD.MOV.U32 R10, RZ, RZ, -0x1 ;  /* 0xffffffffff0a7424 */ /* 0x000fc800078e00ff */
        /* <DEDUP_REMOVED lines=21> */
.L_x_171:
[----:B------:R-:W-:Y:S01]  /*5c70*/  ISETP.NE.AND P0, PT, R2, 0x1, PT ;  /* 0x000000010200780c */ /* 0x000fe20003f05270 */
[----:B0-----:R-:W-:Y:S01]  /*5c80*/  VIADD R11, R22, 0xffffffff ;  /* 0xffffffff160b7836 */ /* 0x001fe20000000000 */
[----:B-1----:R-:W-:Y:S02]  /*5c90*/  SHF.R.U64 R6, R6, R24, R7 ;  /* 0x0000001806067219 */ /* 0x002fe40000001207 */
[----:B------:R-:W-:Y:S02]  /*5ca0*/  SHF.L.U32 R30, R30, R25, RZ ;  /* 0x000000191e1e7219 */ /* 0x000fe400000006ff */
[----:B------:R-:W-:Y:S01]  /*5cb0*/  LOP3.LUT R5, R23, R32, RZ, 0xc0, !PT ;  /* 0x0000002017057212 */ /* 0x000fe200078ec0ff */
[----:B------:R-:W-:-:S04]  /*5cc0*/  IMAD.MOV R7, RZ, RZ, -R6 ;  /* 0x000000ffff077224 */ /* 0x000fc800078e0a06 */
[----:B------:R-:W-:Y:S01]  /*5cd0*/  IMAD R6, R30, R6, R5 ;  /* 0x000000061e067224 */ /* 0x000fe200078e0205 */
[----:B------:R-:W-:Y:S01]  /*5ce0*/  LOP3.LUT R5, R8, R11, RZ, 0xc0, !PT ;  /* 0x0000000b08057212 */ /* 0x000fe200078ec0ff */
[----:B------:R-:W-:Y:S02]  /*5cf0*/  @P0 IMAD R3, R9, R14, R4 ;  /* 0x0000000e09030224 */ /* 0x000fe400078e0204 */
[----:B--2---:R-:W-:Y:S02]  /*5d00*/  IMAD R4, R7, R28, R20 ;  /* 0x0000001c07047224 */ /* 0x004fe400078e0214 */
[----:B---3--:R-:W-:Y:S02]  /*5d10*/  IMAD R3, R6, R29, R3 ;  /* 0x0000001d06037224 */ /* 0x008fe400078e0203 */
[----:B------:R-:W-:Y:S02]  /*5d20*/  IMAD R4, R4, R22, R5 ;  /* 0x0000001604047224 */ /* 0x000fe400078e0205 */
[----:B------:R-:W-:-:S02]  /*5d30*/  IMAD.MOV.U32 R8, RZ, RZ, 0x1 ;  /* 0x00000001ff087424 */ /* 0x000fc400078e00ff */
[----:B------:R-:W-:Y:S01]  /*5d40*/  IMAD.MOV.U32 R6, RZ, RZ, R21 ;  /* 0x000000ffff067224 */ /* 0x000fe200078e0015 */
[----:B------:R-:W-:Y:S02]  /*5d50*/  SEL R7, R4, R3, !P0 ;  /* 0x0000000304077207 */ /* 0x000fe40004000000 */
[----:B------:R-:W-:-:S07]  /*5d60*/  SEL R20, R3, R4, !P0 ;  /* 0x0000000403147207 */ /* 0x000fce0004000000 */
.L_x_169:
[----:B------:R-:W-:-:S08]  /*5d70*/  NOP ;  /* 0x0000000000007918 */ /* 0x000fd00000000000 */
[----:B------:R-:W0:-:S00]  /*5d80*/  USETMAXREG.DEALLOC.CTAPOOL 0x28 ;  /* 0x00000028000079c8 */ /* 0x000e0000080e0500 */
[----:B0-----:R-:W-:-:S13]  /*5d90*/  ISETP.NE.AND P0, PT, R0, RZ, PT ;  /* 0x000000ff0000720c */ /* 0x001fda0003f05270 */
[----:B------:R-:W-:Y:S05]  /*5da0*/  @P0 EXIT ;  /* 0x000000000000094d */ /* 0x000fea0003800000 */
[----:B------:R-:W-:Y:S01]  /*5db0*/  LOP3.LUT P0, RZ, R8, 0xff, RZ, 0xc0, !PT ;  /* 0x000000ff08ff7812 */ /* 0x000fe2000780c0ff */
[----:B------:R-:W-:Y:S02]  /*5dc0*/  IMAD.MOV.U32 R0, RZ, RZ, 0x1 ;  /* 0x00000001ff007424 */ /* 0x000fe400078e00ff */
[----:B------:R-:W-:-:S10]  /*5dd0*/  IMAD.MOV.U32 R3, RZ, RZ, RZ ;  /* 0x000000ffff037224 */ /* 0x000fd400078e00ff */
[----:B------:R-:W-:Y:S05]  /*5de0*/  @!P0 BRA `(.L_x_172) ;  /* 0x0000000c00448947 */ /* 0x000fea0003800000 */
[----:B------:R-:W0:Y:S01]  /*5df0*/  LDC R0, c[0x0][0x28c] ;  /* 0x0000a300ff007b82 */ /* 0x000e220000000800 */
[----:B------:R-:W-:Y:S01]  /*5e00*/  ULDC UR5, c[0x0][0x658] ;  /* 0x0001960000057ab9 */ /* 0x000fe20000000800 */
[----:B------:R-:W-:Y:S01]  /*5e10*/  UMOV UR7, 0xffffffff ;  /* 0xffffffff00077882 */ /* 0x000fe20000000000 */
[----:B------:R-:W-:Y:S01]  /*5e20*/  ULDC UR6, c[0x0][0xc] ;  /* 0x0000030000067ab9 */ /* 0x000fe20000000800 */
[----:B------:R-:W-:Y:S01]  /*5e30*/  USHF.L.U32 UR8, UR7, UR5, URZ ;  /* 0x0000000507087299 */ /* 0x000fe2000800063f */
[----:B------:R-:W-:Y:S01]  /*5e40*/  BSSY B0, `(.L_x_172) ;  /* 0x00000cb000007945 */ /* 0x000fe20003800000 */
[----:B------:R-:W-:Y:S01]  /*5e50*/  UMOV UR9, 0x1 ;  /* 0x0000000100097882 */ /* 0x000fe20000000000 */
[----:B------:R-:W-:Y:S01]  /*5e60*/  ULDC UR7, c[0x0][0x10] ;  /* 0x0000040000077ab9 */ /* 0x000fe20000000800 */
[----:B------:R-:W1:Y:S01]  /*5e70*/  S2UR UR10, SR_CgaCtaId ;  /* 0x00000000000a79c3 */ /* 0x000e620000008800 */
[----:B------:R-:W-:Y:S01]  /*5e80*/  UIMAD.WIDE.U32 UR6, UR6, UR7, URZ ;  /* 0x00000007060672a5 */ /* 0x000fe2000f8e003f */
[----:B------:R-:W-:Y:S01]  /*5e90*/  IMAD.MOV.U32 R11, RZ, RZ, 0x1 ;  /* 0x00000001ff0b7424 */ /* 0x000fe200078e00ff */
[----:B------:R-:W-:Y:S01]  /*5ea0*/  USHF.L.U32 UR17, UR9, UR5, URZ ;  /* 0x0000000509117299 */ /* 0x000fe2000800063f */
[----:B------:R-:W-:Y:S01]  /*5eb0*/  LOP3.LUT R8, R19, 0x2, RZ, 0xfc, !PT ;  /* 0x0000000213087812 */ /* 0x000fe200078efcff */
[----:B------:R-:W-:Y:S01]  /*5ec0*/  ULDC UR4, c[0x0][0x600] ;  /* 0x0001800000047ab9 */ /* 0x000fe20000000800 */
[----:B------:R-:W-:Y:S01]  /*5ed0*/  ULDC UR5, c[0x0][0x14] ;  /* 0x0000050000057ab9 */ /* 0x000fe20000000800 */
[----:B------:R-:W-:-:S02]  /*5ee0*/  UIADD3 UR4, UR4, -0x1, URZ ;  /* 0xffffffff04047890 */ /* 0x000fc4000fffe03f */
[----:B------:R-:W-:Y:S02]  /*5ef0*/  UIMAD.WIDE.U32 UR22, UR6, UR5, URZ ;  /* 0x00000005061672a5 */ /* 0x000fe4000f8e003f */
[----:B------:R-:W-:Y:S02]  /*5f00*/  UIMAD UR13, UR7, UR5, URZ ;  /* 0x00000005070d72a4 */ /* 0x000fe4000f8e023f */
[----:B------:R-:W-:Y:S02]  /*5f10*/  ULOP3.LUT UR16, URZ, UR8, URZ, 0x33, !UPT ;  /* 0x000000083f107292 */ /* 0x000fe4000f8e333f */
[----:B------:R-:W-:Y:S01]  /*5f20*/  UIADD3 UR13, UR23, UR13, URZ ;  /* 0x0000000d170d7290 */ /* 0x000fe2000fffe03f */
[----:B0-----:R-:W-:Y:S01]  /*5f30*/  VIADD R0, R0, 0x1f ;  /* 0x0000001f00007836 */ /* 0x001fe20000000000 */
[----:B------:R-:W-:-:S04]  /*5f40*/  ULDC.64 UR24, c[0x0][0x198] ;  /* 0x0000660000187ab9 */ /* 0x000fc80000000a00 */
[----:B------:R-:W-:Y:S01]  /*5f50*/  SHF.R.S32.HI R3, RZ, 0x1f, R0 ;  /* 0x0000001fff037819 */ /* 0x000fe20000011400 */
[----:B-1----:R-:W-:-:S03]  /*5f60*/  IMAD.U32 R9, RZ, RZ, UR10 ;  /* 0x0000000aff097e24 */ /* 0x002fc6000f8e00ff */
[----:B------:R-:W-:Y:S01]  /*5f70*/  LEA.HI R3, R3, R0, RZ, 0x5 ;  /* 0x0000000003037211 */ /* 0x000fe200078f28ff */
[----:B------:R-:W-:-:S03]  /*5f80*/  IMAD.MOV.U32 R0, RZ, RZ, 0x1 ;  /* 0x00000001ff007424 */ /* 0x000fc600078e00ff */
[----:B------:R-:W-:Y:S01]  /*5f90*/  SHF.R.S32.HI R10, RZ, 0x5, R3 ;  /* 0x00000005ff0a7819 */ /* 0x000fe20000011403 */
[----:B------:R-:W-:Y:S01]  /*5fa0*/  IMAD.MOV.U32 R3, RZ, RZ, RZ ;  /* 0x000000ffff037224 */ /* 0x000fe200078e00ff */
[----:B------:R-:W-:-:S03]  /*5fb0*/  LEA R12, R9, 0x100, 0xc ;  /* 0x00000100090c7811 */ /* 0x000fc600078e60ff */
[----:B------:R-:W-:-:S07]  /*5fc0*/  VIADD R13, R10, 0x1 ;  /* 0x000000010a0d7836 */ /* 0x000fce0000000000 */
.L_x_183:
[----:B------:R-:W-:-:S03]  /*5fd0*/  UMOV UR5, 0xffffffff ;  /* 0xffffffff00057882 */ /* 0x000fc60000000000 */
[----:B------:R-:W-:Y:S05]  /*5fe0*/  BRA.DIV UR5, `(.L_x_173) ;  /* 0x0000000e05887947 */ /* 0x000fea000b800000 */
[----:B------:R-:W-:-:S13]  /*5ff0*/  ELECT P6, URZ, PT ;  /* 0x00000000003f782f */ /* 0x000fda00038c0000 */
.L_x_193:
[----:B------:R-:W0:Y:S01]  /*6000*/  LDC R4, c[0x0][0x28c] ;  /* 0x0000a300ff047b82 */ /* 0x000e220000000800 */
[----:B------:R-:W-:Y:S01]  /*6010*/  BSSY B1, `(.L_x_174) ;  /* 0x000003a000017945 */ /* 0x000fe20003800000 */
[----:B0-----:R-:W-:-:S13]  /*6020*/  ISETP.LT.OR P6, PT, R4, 0x1, !P6 ;  /* 0x000000010400780c */ /* 0x001fda00077c1670 */
[----:B------:R-:W-:Y:S05]  /*6030*/  @P6 BRA `(.L_x_175) ;  /* 0x0000000000dc6947 */ /* 0x000fea0003800000 */
[----:B------:R-:W-:Y:S02]  /*6040*/  IMAD R20, R20, 0x2, R9 ;  /* 0x0000000214147824 */ /* 0x000fe400078e0209 */
[----:B------:R-:W-:Y:S02]  /*6050*/  IMAD.SHL.U32 R21, R7, 0x40, RZ ;  /* 0x0000004007157824 */ /* 0x000fe400078e00ff */
[----:B------:R-:W-:Y:S02]  /*6060*/  IMAD.MOV.U32 R24, RZ, RZ, RZ ;  /* 0x000000ffff187224 */ /* 0x000fe400078e00ff */
[----:B------:R-:W-:Y:S02]  /*6070*/  IMAD.MOV.U32 R4, RZ, RZ, R13 ;  /* 0x000000ffff047224 */ /* 0x000fe400078e000d */
[----:B------:R-:W-:Y:S02]  /*6080*/  IMAD.MOV.U32 R5, RZ, RZ, R0 ;  /* 0x000000ffff057224 */ /* 0x000fe400078e0000 */
[----:B------:R-:W-:-:S02]  /*6090*/  IMAD.MOV.U32 R7, RZ, RZ, R3 ;  /* 0x000000ffff077224 */ /* 0x000fc400078e0003 */
[----:B------:R-:W-:-:S07]  /*60a0*/  IMAD.SHL.U32 R20, R20, 0x80, RZ ;  /* 0x0000008014147824 */ /* 0x000fce00078e00ff */
.L_x_178:
[----:B------:R-:W0:Y:S01]  /*60b0*/  S2UR UR5, SR_CgaCtaId ;  /* 0x00000000000579c3 */ /* 0x000e220000008800 */
[----:B------:R-:W-:Y:S02]  /*60c0*/  MOV R14, 0x400 ;  /* 0x00000400000e7802 */ /* 0x000fe40000000f00 */
[----:B------:R-:W-:-:S13]  /*60d0*/  LOP3.LUT P1, RZ, R18, 0x7f, RZ, 0xc0, !PT ;  /* 0x0000007f12ff7812 */ /* 0x000fda000782c0ff */
[----:B------:R-:W1:Y:S01]  /*60e0*/  @!P1 LDC R15, c[0x0][0x500] ;  /* 0x00014000ff0f9b82 */ /* 0x000e620000000800 */
[----:B0-----:R-:W-:-:S05]  /*60f0*/  IMAD.U32 R9, RZ, RZ, UR5 ;  /* 0x00000005ff097e24 */ /* 0x001fca000f8e00ff */
[----:B------:R-:W-:Y:S02]  /*6100*/  LEA R22, R9, R14, 0x18 ;  /* 0x0000000e09167211 */ /* 0x000fe400078ec0ff */
[----:B------:R-:W-:-:S03]  /*6110*/  SHF.L.U32 R14, R5, 0x1f, RZ ;  /* 0x0000001f050e7819 */ /* 0x000fc600000006ff */
[----:B------:R-:W-:-:S04]  /*6120*/  IMAD R23, R7, 0x8, R22 ;  /* 0x0000000807177824 */ /* 0x000fc800078e0216 */
[----:B------:R-:W0:Y:S02]  /*6130*/  SYNCS.PHASECHK.TRANS64.TRYWAIT P0, [R23+URZ+0x18], R14 ;  /* 0x0000180e170075a7 */ /* 0x000e24000800017f */
[----:B01----:R-:W-:Y:S05]  /*6140*/  @!P0 BRA `(.L_x_176) ;  /* 0x0000000c00508947 */ /* 0x003fea0003800000 */
.L_x_194:
[----:B0-----:R-:W-:Y:S01]  /*6150*/  PRMT R14, R8, 0x9910, RZ ;  /* 0x00009910080e7816 */ /* 0x001fe200000000ff */
[----:B------:R0:W-:Y:S03]  /*6160*/  @!P1 SYNCS.ARRIVE.TRANS64 RZ, [R23+URZ], R15 ;  /* 0x0000000f17ff99a7 */ /* 0x0001e6000800003f */
[----:B------:R-:W-:-:S13]  /*6170*/  ISETP.NE.AND P0, PT, R14, 0x2, PT ;  /* 0x000000020e00780c */ /* 0x000fda0003f05270 */
[----:B0-----:R-:W-:Y:S05]  /*6180*/  @P0 BRA `(.L_x_177) ;  /* 0x0000000000040947 */ /* 0x001fea0003800000 */
[----:B------:R-:W-:Y:S01]  /*6190*/  BPT.TRAP 0x1 ;  /* 0x000000040000795c */ /* 0x000fe20000300000 */
.L_x_177:
[C---:B------:R-:W-:Y:S01]  /*61a0*/  IMAD R14, R7.reuse, 0x2000, R12 ;  /* 0x00002000070e7824 */ /* 0x040fe200078e020c */
[----:B------:R-:W-:Y:S01]  /*61b0*/  R2UR UR8, R22 ;  /* 0x00000000160872ca */ /* 0x000fe200000e0000 */
[----:B------:R-:W-:Y:S01]  /*61c0*/  IMAD R22, R7, 0x800, R22 ;  /* 0x0000080007167824 */ /* 0x000fe200078e0216 */
[----:B------:R-:W-:Y:S01]  /*61d0*/  R2UR UR18, R20 ;  /* 0x00000000141272ca */ /* 0x000fe200000e0000 */
[----:B------:R-:W-:Y:S01]  /*61e0*/  VIADD R4, R4, 0xffffffff ;  /* 0xffffffff04047836 */ /* 0x000fe20000000000 */
[----:B------:R-:W-:Y:S01]  /*61f0*/  R2UR UR5, R14 ;  /* 0x000000000e0572ca */ /* 0x000fe200000e0000 */
[----:B------:R-:W-:Y:S01]  /*6200*/  UIADD3 UR6, UP0, UR24, 0xf0, URZ ;  /* 0x000000f018067890 */ /* 0x000fe2000ff1e03f */
[----:B------:R-:W-:Y:S01]  /*6210*/  R2UR UR11, R22 ;  /* 0x00000000160b72ca */ /* 0x000fe200000e0000 */
[----:B------:R-:W-:Y:S01]  /*6220*/  UIADD3 UR26, UP1, UR24, 0x1f0, URZ ;  /* 0x000001f0181a7890 */ /* 0x000fe2000ff3e03f */
[----:B------:R-:W-:Y:S01]  /*6230*/  R2UR UR9, R23 ;  /* 0x00000000170972ca */ /* 0x000fe200000e0000 */
[----:B------:R-:W-:Y:S01]  /*6240*/  UIADD3.X UR7, URZ, UR25, URZ, UP0, !UPT ;  /* 0x000000193f077290 */ /* 0x000fe200087fe43f */
[----:B------:R-:W-:Y:S01]  /*6250*/  R2UR UR10, R24 ;  /* 0x00000000180a72ca */ /* 0x000fe200000e0000 */
[----:B------:R-:W-:Y:S01]  /*6260*/  VIADD R7, R7, 0x1 ;  /* 0x0000000107077836 */ /* 0x000fe20000000000 */
[----:B------:R-:W-:Y:S01]  /*6270*/  R2UR UR12, R6 ;  /* 0x00000000060c72ca */ /* 0x000fe200000e0000 */
[----:B------:R-:W-:Y:S01]  /*6280*/  UIADD3.X UR27, URZ, UR25, URZ, UP1, !UPT ;  /* 0x000000193f1b7290 */ /* 0x000fe20008ffe43f */
[----:B------:R-:W-:Y:S01]  /*6290*/  R2UR UR19, R21 ;  /* 0x00000000151372ca */ /* 0x000fe200000e0000 */
[----:B------:R-:W-:Y:S01]  /*62a0*/  UMOV UR20, 0x30000 ;  /* 0x0003000000147882 */ /* 0x000fe20000000000 */
[----:B------:R-:W-:Y:S01]  /*62b0*/  ISETP.GT.AND P1, PT, R4, 0x1, PT ;  /* 0x000000010400780c */ /* 0x000fe20003f24270 */
[----:B------:R-:W-:Y:S01]  /*62c0*/  UIADD3 UR8, UR8, UR5, URZ ;  /* 0x0000000508087290 */ /* 0x000fe2000fffe03f */
[----:B------:R-:W-:Y:S01]  /*62d0*/  ISETP.NE.AND P0, PT, R7, 0x3, PT ;  /* 0x000000030700780c */ /* 0x000fe20003f05270 */
[----:B------:R-:W-:Y:S01]  /*62e0*/  UIADD3 UR5, UR11, 0x6100, URZ ;  /* 0x000061000b057890 */ /* 0x000fe2000fffe03f */
[----:B------:R-:W-:Y:S01]  /*62f0*/  VIADD R24, R24, 0x20 ;  /* 0x0000002018187836 */ /* 0x000fe20000000000 */
[----:B------:R-:W-:Y:S01]  /*6300*/  UMOV UR14, 0x0 ;  /* 0x00000000000e7882 */ /* 0x000fe20000000000 */
[----:B------:R-:W-:Y:S01]  /*6310*/  UMOV UR15, 0x10000000 ;  /* 0x10000000000f7882 */ /* 0x000fe20000000000 */
[----:B------:R-:W-:Y:S01]  /*6320*/  UMOV UR11, UR18 ;  /* 0x00000012000b7c82 */ /* 0x000fe20008000000 */
[----:B------:R-:W-:-:S02]  /*6330*/  SEL R14, RZ, 0x1, P0 ;  /* 0x00000001ff0e7807 */ /* 0x000fc40000000000 */
[----:B------:R0:W-:Y:S01]  /*6340*/  UTMALDG.3D.MULTICAST [UR8], [UR6], UR20, desc[UR14] ;  /* 0x00000e08060073b4 */ /* 0x0001e20008011814 */
[----:B------:R-:W-:Y:S02]  /*6350*/  SEL R7, R7, RZ, P0 ;  /* 0x000000ff07077207 */ /* 0x000fe40000000000 */
[----:B------:R-:W-:Y:S01]  /*6360*/  LOP3.LUT R5, R5, R14, RZ, 0x3c, !PT ;  /* 0x0000000e05057212 */ /* 0x000fe200078e3cff */
[----:B0-----:R-:W-:Y:S01]  /*6370*/  UMOV UR8, UR5 ;  /* 0x0000000500087c82 */ /* 0x001fe20008000000 */
[----:B------:R-:W-:Y:S02]  /*6380*/  UMOV UR11, UR19 ;  /* 0x00000013000b7c82 */ /* 0x000fe40008000000 */
[----:B------:R0:W-:Y:S02]  /*6390*/  UTMALDG.3D [UR8], [UR26], desc[UR14] ;  /* 0x00000e081a0075b4 */ /* 0x0001e40008011000 */
[----:B0-----:R-:W-:Y:S05]  /*63a0*/  @P1 BRA `(.L_x_178) ;  /* 0xfffffffc00401947 */ /* 0x001fea000383ffff */
.L_x_175:
[----:B------:R-:W-:Y:S05]  /*63b0*/  BSYNC B1 ;  /* 0x0000000000017941 */ /* 0x000fea0003800000 */
.L_x_174:
[----:B------:R-:W-:Y:S01]  /*63c0*/  LOP3.LUT P1, RZ, R11, 0xff, RZ, 0xc0, !PT ;  /* 0x000000ff0bff7812 */ /* 0x000fe2000782c0ff */
[C---:B------:R-:W-:Y:S01]  /*63d0*/  IMAD.IADD R6, R10.reuse, 0x1, R3 ;  /* 0x000000010a067824 */ /* 0x040fe200078e0203 */
[----:B------:R-:W-:Y:S01]  /*63e0*/  ULDC.64 UR6, c[0x0][0x650] ;  /* 0x0001940000067ab9 */ /* 0x000fe20000000a00 */
[----:B------:R-:W-:Y:S01]  /*63f0*/  ISETP.GE.U32.AND P2, PT, R10, 0x3, PT ;  /* 0x000000030a00780c */ /* 0x000fe20003f46070 */
[----:B------:R-:W-:Y:S01]  /*6400*/  BSSY B1, `(.L_x_179) ;  /* 0x000006c000017945 */ /* 0x000fe20003800000 */
[----:B------:R-:W-:Y:S01]  /*6410*/  IMAD.MOV.U32 R20, RZ, RZ, -0x1 ;  /* 0xffffffffff147424 */ /* 0x000fe200078e00ff */
[----:B------:R-:W-:Y:S01]  /*6420*/  ISETP.GT.U32.AND P0, PT, R6, 0x2, PT ;  /* 0x000000020600780c */ /* 0x000fe20003f04070 */
[----:B------:R-:W-:Y:S01]  /*6430*/  IMAD.MOV.U32 R7, RZ, RZ, -0x1 ;  /* 0xffffffffff077424 */ /* 0x000fe200078e00ff */
[----:B------:R-:W-:Y:S02]  /*6440*/  PRMT R11, RZ, 0x7610, R11 ;  /* 0x00007610ff0b7816 */ /* 0x000fe4000000000b */
[----:B------:R-:W-:-:S03]  /*6450*/  ISETP.LT.U32.AND P0, PT, R10, 0x3, P0 ;  /* 0x000000030a00780c */ /* 0x000fc60000701070 */
[----:B------:R-:W0:Y:S01]  /*6460*/  @P1 S2R R9, SR_CgaCtaId ;  /* 0x0000000000091919 */ /* 0x000e220000008800 */
[----:B------:R-:W-:-:S04]  /*6470*/  @P1 MOV R4, 0x400 ;  /* 0x0000040000041802 */ /* 0x000fc80000000f00 */
[----:B0-----:R-:W-:Y:S01]  /*6480*/  @P1 LEA R3, R9, R4, 0x18 ;  /* 0x0000000409031211 */ /* 0x001fe200078ec0ff */
[----:B------:R-:W-:-:S03]  /*6490*/  IMAD.WIDE.U32 R4, R6, -0x55555555, RZ ;  /* 0xaaaaaaab06047825 */ /* 0x000fc600078e00ff */
[----:B------:R0:W-:Y:S01]  /*64a0*/  @P1 SYNCS.ARRIVE.TRANS64.A1T0 RZ, [R3+URZ+0x48], RZ ;  /* 0x000048ff03ff19a7 */ /* 0x0001e2000810003f */
[----:B------:R-:W-:Y:S02]  /*64b0*/  IADD3 R16, P1, R16, UR22, RZ ;  /* 0x0000001610107c10 */ /* 0x000fe4000ff3e0ff */
[----:B------:R-:W-:Y:S02]  /*64c0*/  SHF.R.U32.HI R5, RZ, 0x1, R5 ;  /* 0x00000001ff057819 */ /* 0x000fe40000011605 */
[----:B------:R-:W-:Y:S02]  /*64d0*/  IADD3.X R17, R17, UR13, RZ, P1, !PT ;  /* 0x0000000d11117c10 */ /* 0x000fe40008ffe4ff */
[----:B------:R-:W-:Y:S02]  /*64e0*/  PRMT R4, RZ, 0x7610, R4 ;  /* 0x00007610ff047816 */ /* 0x000fe40000000004 */
[----:B0-----:R-:W-:Y:S02]  /*64f0*/  SEL R3, RZ, 0x1, !P0 ;  /* 0x00000001ff037807 */ /* 0x001fe40004000000 */
[----:B------:R-:W-:-:S02]  /*6500*/  ISETP.GE.U32.AND P0, PT, R16, UR6, PT ;  /* 0x0000000610007c0c */ /* 0x000fc4000bf06070 */
[----:B------:R-:W-:Y:S01]  /*6510*/  LOP3.LUT R0, R0, R3, RZ, 0x3c, !PT ;  /* 0x0000000300007212 */ /* 0x000fe200078e3cff */
[----:B------:R-:W-:Y:S01]  /*6520*/  IMAD R3, R5, -0x3, R6 ;  /* 0xfffffffd05037824 */ /* 0x000fe200078e0206 */
[----:B------:R-:W-:Y:S01]  /*6530*/  ISETP.GE.U32.AND.EX P0, PT, R17, UR7, PT, P0 ;  /* 0x0000000711007c0c */ /* 0x000fe2000bf06100 */
[----:B------:R-:W-:Y:S01]  /*6540*/  IMAD.MOV.U32 R6, RZ, RZ, -0x1 ;  /* 0xffffffffff067424 */ /* 0x000fe200078e00ff */
[----:B------:R-:W-:-:S11]  /*6550*/  @P2 LOP3.LUT R0, R0, 0x1, R5, 0x78, !PT ;  /* 0x0000000100002812 */ /* 0x000fd600078e7805 */
[----:B------:R-:W-:Y:S05]  /*6560*/  @P0 BRA `(.L_x_180) ;  /* 0x0000000400540947 */ /* 0x000fea0003800000 */
[----:B------:R-:W0:Y:S01]  /*6570*/  S2R R15, SR_CTAID.X ;  /* 0x00000000000f7919 */ /* 0x000e220000002500 */
[----:B------:R-:W-:Y:S01]  /*6580*/  ULDC.64 UR6, c[0x0][0x628] ;  /* 0x00018a0000067ab9 */ /* 0x000fe20000000a00 */
[----:B------:R-:W-:Y:S01]  /*6590*/  ULDC UR8, c[0x0][0x630] ;  /* 0x00018c0000087ab9 */ /* 0x000fe20000000800 */
[----:B------:R-:W-:Y:S01]  /*65a0*/  ISETP.NE.U32.AND P0, PT, RZ, UR6, PT ;  /* 0x00000006ff007c0c */ /* 0x000fe2000bf05070 */
[----:B------:R-:W1:Y:S01]  /*65b0*/  S2R R20, SR_CTAID.Y ;  /* 0x0000000000147919 */ /* 0x000e620000002600 */
[----:B------:R-:W-:Y:S01]  /*65c0*/  ULDC UR9, c[0x0][0x150] ;  /* 0x0000540000097ab9 */ /* 0x000fe20000000800 */
[----:B------:R-:W-:Y:S01]  /*65d0*/  IMAD.MOV.U32 R4, RZ, RZ, R16 ;  /* 0x000000ffff047224 */ /* 0x000fe200078e0010 */
[----:B------:R-:W-:Y:S01]  /*65e0*/  ISETP.NE.AND.EX P0, PT, RZ, UR7, PT, P0 ;  /* 0x00000007ff007c0c */ /* 0x000fe2000bf05300 */
[----:B------:R-:W-:Y:S01]  /*65f0*/  IMAD.MOV.U32 R5, RZ, RZ, R17 ;  /* 0x000000ffff057224 */ /* 0x000fe200078e0011 */
[----:B0-----:R-:W-:-:S11]  /*6600*/  I2FP.F32.U32 R22, R15 ;  /* 0x0000000f00167245 */ /* 0x001fd60000201000 */
[----:B------:R-:W-:Y:S05]  /*6610*/  @!P0 BRA `(.L_x_181) ;  /* 0x0000000000288947 */ /* 0x000fea0003800000 */
[----:B------:R-:W-:Y:S02]  /*6620*/  ULDC UR5, c[0x0][0x634] ;  /* 0x00018d0000057ab9 */ /* 0x000fe40000000800 */
[----:B------:R-:W-:-:S05]  /*6630*/  IADD3 R5, P0, R16, UR5, RZ ;  /* 0x0000000510057c10 */ /* 0x000fca000ff1e0ff */
[----:B------:R-:W-:-:S04]  /*6640*/  IMAD.X R21, RZ, RZ, R17, P0 ;  /* 0x000000ffff157224 */ /* 0x000fc800000e0611 */
[----:B------:R-:W-:-:S04]  /*6650*/  IMAD.WIDE.U32 R6, R21, UR6, RZ ;  /* 0x0000000615067c25 */ /* 0x000fc8000f8e00ff */
[----:B------:R-:W-:-:S04]  /*6660*/  IMAD.WIDE.U32 R6, P0, R5, UR7, R6 ;  /* 0x0000000705067c25 */ /* 0x000fc8000f800006 */
[----:B------:R-:W-:-:S04]  /*6670*/  IMAD.WIDE.U32 R4, R5, UR6, RZ ;  /* 0x0000000605047c25 */ /* 0x000fc8000f8e00ff */
[----:B------:R-:W-:Y:S01]  /*6680*/  IMAD.MOV.U32 R4, RZ, RZ, R7 ;  /* 0x000000ffff047224 */ /* 0x000fe200078e0007 */
[----:B------:R-:W-:Y:S01]  /*6690*/  IADD3 RZ, P1, R5, R6, RZ ;  /* 0x0000000605ff7210 */ /* 0x000fe20007f3e0ff */
[----:B------:R-:W-:-:S04]  /*66a0*/  IMAD.X R5, RZ, RZ, RZ, P0 ;  /* 0x000000ffff057224 */ /* 0x000fc800000e06ff */
[----:B------:R-:W-:-:S08]  /*66b0*/  IMAD.WIDE.U32.X R4, R21, UR7, R4, P1 ;  /* 0x0000000715047c25 */ /* 0x000fd000088e0404 */
.L_x_181:
[--C-:B------:R-:W-:Y:S01]  /*66c0*/  SHF.R.U64 R14, R4, UR8, R5.reuse ;  /* 0x00000008040e7c19 */ /* 0x100fe20008001205 */
[----:B------:R-:W-:Y:S01]  /*66d0*/  FMUL R22, R22, UR9 ;  /* 0x0000000916167c20 */ /* 0x000fe20008400000 */
[----:B------:R-:W-:Y:S01]  /*66e0*/  SHF.R.U32.HI R4, RZ, UR8, R5 ;  /* 0x00000008ff047c19 */ /* 0x000fe20008011605 */
[----:B------:R-:W0:Y:S01]  /*66f0*/  LDC R6, c[0x0][0x144] ;  /* 0x00005100ff067b82 */ /* 0x000e220000000800 */
[----:B------:R-:W-:Y:S01]  /*6700*/  IADD3 R5, P0, RZ, -R14, RZ ;  /* 0x8000000eff057210 */ /* 0x000fe20007f1e0ff */
[----:B------:R-:W-:Y:S01]  /*6710*/  ULDC UR5, c[0x0][0x154] ;  /* 0x0000550000057ab9 */ /* 0x000fe20000000800 */
[----:B-1----:R-:W-:Y:S01]  /*6720*/  I2FP.F32.U32 R7, R20 ;  /* 0x0000001400077245 */ /* 0x002fe20000201000 */
[----:B------:R-:W1:Y:S01]  /*6730*/  F2I.U32.TRUNC.NTZ R22, R22 ;  /* 0x0000001600167305 */ /* 0x000e62000020f000 */
[----:B------:R-:W-:Y:S01]  /*6740*/  ULDC.64 UR6, c[0x0][0x620] ;  /* 0x0001880000067ab9 */ /* 0x000fe20000000a00 */
[----:B------:R-:W-:Y:S01]  /*6750*/  IMAD.X R4, RZ, RZ, ~R4, P0 ;  /* 0x000000ffff047224 */ /* 0x000fe200000e0e04 */
[----:B------:R-:W-:Y:S01]  /*6760*/  ISETP.NE.AND P2, PT, R2, 0x1, PT ;  /* 0x000000010200780c */ /* 0x000fe20003f45270 */
[----:B------:R-:W-:Y:S01]  /*6770*/  FMUL R23, R7, UR5 ;  /* 0x0000000507177c20 */ /* 0x000fe20008400000 */
[----:B------:R-:W2:Y:S01]  /*6780*/  LDC R25, c[0x0][0x148] ;  /* 0x00005200ff197b82 */ /* 0x000ea20000000800 */
[----:B------:R-:W-:Y:S01]  /*6790*/  IMAD R4, R4, UR6, RZ ;  /* 0x0000000604047c24 */ /* 0x000fe2000f8e02ff */
[----:B------:R-:W-:-:S03]  /*67a0*/  ULDC UR5, c[0x0][0x618] ;  /* 0x0001860000057ab9 */ /* 0x000fc60000000800 */
[----:B------:R-:W3:Y:S01]  /*67b0*/  F2I.U32.TRUNC.NTZ R23, R23 ;  /* 0x0000001700177305 */ /* 0x000ee2000020f000 */
[C---:B------:R-:W-:Y:S02]  /*67c0*/  IMAD R7, R5.reuse, UR7, R4 ;  /* 0x0000000705077c24 */ /* 0x040fe4000f8e0204 */
[----:B------:R-:W-:Y:S01]  /*67d0*/  IMAD.WIDE.U32 R4, R5, UR6, R16 ;  /* 0x0000000605047c25 */ /* 0x000fe2000f8e0010 */
[----:B------:R-:W-:Y:S02]  /*67e0*/  ULDC.64 UR6, c[0x0][0x640] ;  /* 0x0001900000067ab9 */ /* 0x000fe40000000a00 */
[----:B------:R-:W-:Y:S01]  /*67f0*/  ISETP.NE.U32.AND P0, PT, RZ, UR6, PT ;  /* 0x00000006ff007c0c */ /* 0x000fe2000bf05070 */
[----:B------:R-:W-:Y:S02]  /*6800*/  IMAD.IADD R5, R5, 0x1, R7 ;  /* 0x0000000105057824 */ /* 0x000fe400078e0207 */
[----:B-1----:R-:W-:Y:S01]  /*6810*/  IMAD.MOV R22, RZ, RZ, -R22 ;  /* 0x000000ffff167224 */ /* 0x002fe200078e0a16 */
[----:B------:R-:W-:-:S02]  /*6820*/  ISETP.NE.AND.EX P0, PT, RZ, UR7, PT, P0 ;  /* 0x00000007ff007c0c */ /* 0x000fc4000bf05300 */
[----:B------:R-:W-:Y:S01]  /*6830*/  SHF.R.U64 R21, R4, UR5, R5 ;  /* 0x0000000504157c19 */ /* 0x000fe20008001205 */
[----:B0-----:R-:W-:Y:S01]  /*6840*/  IMAD R15, R6, R22, R15 ;  /* 0x00000016060f7224 */ /* 0x001fe200078e020f */
[----:B------:R-:W-:Y:S01]  /*6850*/  SHF.R.U32.HI R4, RZ, UR5, R5 ;  /* 0x00000005ff047c19 */ /* 0x000fe20008011605 */
[----:B------:R-:W-:Y:S01]  /*6860*/  ULDC UR5, c[0x0][0x608] ;  /* 0x0001820000057ab9 */ /* 0x000fe20000000800 */
[----:B---3--:R-:W-:Y:S02]  /*6870*/  IMAD.MOV R6, RZ, RZ, -R23 ;  /* 0x000000ffff067224 */ /* 0x008fe400078e0a17 */
[--C-:B------:R-:W-:Y:S02]  /*6880*/  SHF.R.U64 R22, R21, UR5, R4.reuse ;  /* 0x0000000515167c19 */ /* 0x100fe40008001204 */
[----:B------:R-:W-:Y:S01]  /*6890*/  SHF.R.U32.HI R5, RZ, UR5, R4 ;  /* 0x00000005ff057c19 */ /* 0x000fe20008011604 */
[----:B------:R-:W-:Y:S01]  /*68a0*/  ULDC UR5, c[0x0][0x658] ;  /* 0x0001960000057ab9 */ /* 0x000fe20000000800 */
[----:B--2---:R-:W-:-:S02]  /*68b0*/  @P2 IMAD R15, R25, R6, R20 ;  /* 0x00000006190f2224 */ /* 0x004fc400078e0214 */
[--C-:B------:R-:W-:Y:S02]  /*68c0*/  SHF.R.U64 R20, R22, UR5, R5.reuse ;  /* 0x0000000516147c19 */ /* 0x100fe40008001205 */
[----:B------:R-:W-:-:S03]  /*68d0*/  SHF.R.U32.HI R23, RZ, UR5, R5 ;  /* 0x00000005ff177c19 */ /* 0x000fc60008011605 */
[----:B------:R-:W-:Y:S02]  /*68e0*/  IMAD.MOV.U32 R6, RZ, RZ, R20 ;  /* 0x000000ffff067224 */ /* 0x000fe400078e0014 */
[----:B------:R-:W-:Y:S01]  /*68f0*/  IMAD.MOV.U32 R5, RZ, RZ, R23 ;  /* 0x000000ffff057224 */ /* 0x000fe200078e0017 */
[----:B------:R-:W-:Y:S06]  /*6900*/  @!P0 BRA `(.L_x_182) ;  /* 0x00000000002c8947 */ /* 0x000fec0003800000 */
        /* <DEDUP_REMOVED lines=9> */
[----:B------:R-:W-:-:S04]  /*69a0*/  IMAD.WIDE.U32.X R4, R23, UR7, R4, P1 ;  /* 0x0000000717047c25 */ /* 0x000fc800088e0404 */
[----:B------:R-:W-:-:S07]  /*69b0*/  IMAD.MOV.U32 R6, RZ, RZ, R4 ;  /* 0x000000ffff067224 */ /* 0x000fce00078e0004 */
.L_x_182:
[----:B------:R-:W-:Y:S01]  /*69c0*/  ULDC UR5, c[0x0][0x648] ;  /* 0x0001920000057ab9 */ /* 0x000fe20000000800 */
[----:B------:R-:W-:Y:S01]  /*69d0*/  LOP3.LUT R4, R22, UR16, RZ, 0xc0, !PT ;  /* 0x0000001016047c12 */ /* 0x000fe2000f8ec0ff */
[----:B------:R-:W-:Y:S01]  /*69e0*/  ULDC UR6, c[0x0][0x610] ;  /* 0x0001840000067ab9 */ /* 0x000fe20000000800 */
[----:B------:R-:W-:Y:S01]  /*69f0*/  SHF.R.U64 R5, R6, UR5, R5 ;  /* 0x0000000506057c19 */ /* 0x000fe20008001205 */
[----:B------:R-:W-:Y:S01]  /*6a00*/  ULDC UR5, c[0x0][0x638] ;  /* 0x00018e0000057ab9 */ /* 0x000fe20000000800 */
[----:B------:R-:W-:Y:S01]  /*6a10*/  LOP3.LUT R21, R21, UR4, RZ, 0xc0, !PT ;  /* 0x0000000415157c12 */ /* 0x000fe2000f8ec0ff */
[----:B------:R-:W-:Y:S02]  /*6a20*/  IMAD.MOV.U32 R6, RZ, RZ, R14 ;  /* 0x000000ffff067224 */ /* 0x000fe400078e000e */
[----:B------:R-:W-:Y:S02]  /*6a30*/  IMAD.MOV R7, RZ, RZ, -R5 ;  /* 0x000000ffff077224 */ /* 0x000fe400078e0a05 */
[----:B------:R-:W-:-:S02]  /*6a40*/  IMAD R4, R5, UR17, R4 ;  /* 0x0000001105047c24 */ /* 0x000fc4000f8e0204 */
[----:B------:R-:W-:Y:S01]  /*6a50*/  IMAD R20, R7, UR5, R20 ;  /* 0x0000000507147c24 */ /* 0x000fe2000f8e0214 */
[----:B------:R-:W-:Y:S01]  /*6a60*/  ULDC UR5, c[0x0][0x600] ;  /* 0x0001800000057ab9 */ /* 0x000fe20000000800 */
[----:B------:R-:W-:Y:S02]  /*6a70*/  IMAD R15, R4, UR6, R15 ;  /* 0x00000006040f7c24 */ /* 0x000fe4000f8e020f */
[----:B------:R-:W-:Y:S02]  /*6a80*/  IMAD R20, R20, UR5, R21 ;  /* 0x0000000514147c24 */ /* 0x000fe4000f8e0215 */
[----:B------:R-:W-:-:S03]  /*6a90*/  IMAD.MOV.U32 R4, RZ, RZ, 0x1 ;  /* 0x00000001ff047424 */ /* 0x000fc600078e00ff */
[----:B------:R-:W-:Y:S02]  /*6aa0*/  SEL R7, R20, R15, !P2 ;  /* 0x0000000f14077207 */ /* 0x000fe40005000000 */
[----:B------:R-:W-:-:S07]  /*6ab0*/  SEL R20, R15, R20, !P2 ;  /* 0x000000140f147207 */ /* 0x000fce0005000000 */
.L_x_180:
[----:B------:R-:W-:Y:S05]  /*6ac0*/  BSYNC B1 ;  /* 0x0000000000017941 */ /* 0x000fea0003800000 */
.L_x_179:
[----:B------:R-:W-:-:S13]  /*6ad0*/  LOP3.LUT P0, RZ, R4, 0xff, RZ, 0xc0, !PT ;  /* 0x000000ff04ff7812 */ /* 0x000fda000780c0ff */
[----:B------:R-:W-:Y:S05]  /*6ae0*/  @P0 BRA `(.L_x_183) ;  /* 0xfffffff400380947 */ /* 0x000fea000383ffff */
[----:B------:R-:W-:Y:S05]  /*6af0*/  BSYNC B0 ;  /* 0x0000000000007941 */ /* 0x000fea0003800000 */
.L_x_172:
[----:B------:R-:W-:-:S03]  /*6b00*/  UMOV UR5, 0xffffffff ;  /* 0xffffffff00057882 */ /* 0x000fc60000000000 */
[----:B------:R-:W-:Y:S05]  /*6b10*/  BRA.DIV UR5, `(.L_x_184) ;  /* 0x0000000205f07947 */ /* 0x000fea000b800000 */
[----:B------:R-:W-:-:S13]  /*6b20*/  ELECT P6, URZ, PT ;  /* 0x00000000003f782f */ /* 0x000fda00038c0000 */
.L_x_197:
[----:B------:R-:W-:Y:S04]  /*6b30*/  BSSY B0, `(.L_x_185) ;  /* 0x0000022000007945 */ /* 0x000fe80003800000 */
[----:B------:R-:W-:Y:S05]  /*6b40*/  @!P6 BRA `(.L_x_186) ;  /* 0x000000000080e947 */ /* 0x000fea0003800000 */
[----:B------:R-:W-:-:S04]  /*6b50*/  LOP3.LUT R19, R19, 0x2, RZ, 0xfc, !PT ;  /* 0x0000000213137812 */ /* 0x000fc800078efcff */
[----:B------:R-:W-:-:S13]  /*6b60*/  ISETP.NE.AND P0, PT, R19, 0x3, PT ;  /* 0x000000031300780c */ /* 0x000fda0003f05270 */
[----:B------:R-:W-:Y:S05]  /*6b70*/  @!P0 BRA `(.L_x_187) ;  /* 0x0000000000048947 */ /* 0x000fea0003800000 */
[----:B------:R-:W-:Y:S01]  /*6b80*/  BPT.TRAP 0x1 ;  /* 0x000000040000795c */ /* 0x000fe20000300000 */
.L_x_187:
[----:B------:R-:W0:Y:S01]  /*6b90*/  S2R R5, SR_CgaCtaId ;  /* 0x0000000000057919 */ /* 0x000e220000008800 */
[----:B------:R-:W-:Y:S02]  /*6ba0*/  MOV R2, 0x400 ;  /* 0x0000040000027802 */ /* 0x000fe40000000f00 */
[----:B------:R-:W-:Y:S02]  /*6bb0*/  SHF.L.U32 R4, R0, 0x1f, RZ ;  /* 0x0000001f00047819 */ /* 0x000fe400000006ff */
[----:B0-----:R-:W-:-:S05]  /*6bc0*/  LEA R2, R5, R2, 0x18 ;  /* 0x0000000205027211 */ /* 0x001fca00078ec0ff */
[----:B------:R-:W-:-:S04]  /*6bd0*/  VIADD R2, R2, 0x18 ;  /* 0x0000001802027836 */ /* 0x000fc80000000000 */
[C---:B------:R-:W-:Y:S02]  /*6be0*/  IMAD R7, R3.reuse, 0x8, R2 ;  /* 0x0000000803077824 */ /* 0x040fe400078e0202 */
[----:B------:R-:W-:Y:S02]  /*6bf0*/  VIADD R3, R3, 0x1 ;  /* 0x0000000103037836 */ /* 0x000fe40000000000 */
[----:B------:R-:W0:Y:S03]  /*6c00*/  SYNCS.PHASECHK.TRANS64.TRYWAIT P0, [R7+URZ], R4 ;  /* 0x00000004070075a7 */ /* 0x000e26000800017f */
[----:B------:R-:W-:-:S04]  /*6c10*/  ISETP.NE.AND P1, PT, R3, 0x3, PT ;  /* 0x000000030300780c */ /* 0x000fc80003f25270 */
[----:B------:R-:W-:Y:S02]  /*6c20*/  SEL R5, RZ, 0x1, P1 ;  /* 0x00000001ff057807 */ /* 0x000fe40000800000 */
[----:B------:R-:W-:Y:S02]  /*6c30*/  SEL R3, R3, RZ, P1 ;  /* 0x000000ff03037207 */ /* 0x000fe40000800000 */
[----:B------:R-:W-:-:S03]  /*6c40*/  LOP3.LUT R9, R0, R5, RZ, 0x3c, !PT ;  /* 0x0000000500097212 */ /* 0x000fc600078e3cff */
[----:B------:R-:W-:Y:S01]  /*6c50*/  IMAD R6, R3, 0x8, R2 ;  /* 0x0000000803067824 */ /* 0x000fe200078e0202 */
[----:B------:R-:W-:Y:S01]  /*6c60*/  SHF.L.U32 R5, R9, 0x1f, RZ ;  /* 0x0000001f09057819 */ /* 0x000fe200000006ff */
[----:B0-----:R-:W-:Y:S06]  /*6c70*/  @!P0 BRA `(.L_x_188) ;  /* 0x0000000000b88947 */ /* 0x001fec0003800000 */
.L_x_198:
[----:B------:R-:W1:Y:S01]  /*6c80*/  SYNCS.PHASECHK.TRANS64.TRYWAIT P0, [R6+URZ], R5 ;  /* 0x00000005060075a7 */ /* 0x000e62000800017f */
[----:B------:R-:W-:-:S05]  /*6c90*/  VIADD R0, R3, 0x1 ;  /* 0x0000000103007836 */ /* 0x000fca0000000000 */
[----:B------:R-:W-:-:S04]  /*6ca0*/  ISETP.NE.AND P1, PT, R0, 0x3, PT ;  /* 0x000000030000780c */ /* 0x000fc80003f25270 */
[----:B0-----:R-:W-:Y:S02]  /*6cb0*/  SEL R4, RZ, 0x1, P1 ;  /* 0x00000001ff047807 */ /* 0x001fe40000800000 */
[----:B------:R-:W-:Y:S02]  /*6cc0*/  SEL R3, R0, RZ, P1 ;  /* 0x000000ff00037207 */ /* 0x000fe40000800000 */
[----:B------:R-:W-:Y:S01]  /*6cd0*/  LOP3.LUT R0, R9, R4, RZ, 0x3c, !PT ;  /* 0x0000000409007212 */ /* 0x000fe200078e3cff */
[----:B-1----:R-:W-:Y:S06]  /*6ce0*/  @!P0 BRA `(.L_x_189) ;  /* 0x0000000000b08947 */ /* 0x002fec0003800000 */
.L_x_199:
[----:B------:R-:W-:Y:S01]  /*6cf0*/  IMAD R3, R3, 0x8, R2 ;  /* 0x0000000803037824 */ /* 0x000fe200078e0202 */
[----:B------:R-:W-:-:S07]  /*6d00*/  SHF.L.U32 R0, R0, 0x1f, RZ ;  /* 0x0000001f00007819 */ /* 0x000fce00000006ff */
.L_x_190:
[----:B-1----:R1:W2:Y:S02]  /*6d10*/  SYNCS.PHASECHK.TRANS64.TRYWAIT P0, [R3+URZ], R0 ;  /* 0x00000000030075a7 */ /* 0x0022a4000800017f */
[----:B--2---:R-:W-:Y:S05]  /*6d20*/  @!P0 NANOSLEEP.SYNCS 0x989680 ;  /* 0x009896800000895d */ /* 0x004fea0003900000 */
[----:B------:R-:W2:Y:S02]  /*6d30*/  @!P0 SYNCS.PHASECHK.TRANS64 P0, [R3+URZ], R0 ;  /* 0x00000000030085a7 */ /* 0x000ea4000800007f */
[----:B--2---:R-:W-:Y:S05]  /*6d40*/  @!P0 BRA `(.L_x_190) ;  /* 0xfffffffc00f08947 */ /* 0x004fea000383ffff */
.L_x_186:
[----:B------:R-:W-:Y:S05]  /*6d50*/  BSYNC B0 ;  /* 0x0000000000007941 */ /* 0x000fea0003800000 */
.L_x_185:
[----:B------:R-:W-:Y:S05]  /*6d60*/  EXIT ;  /* 0x000000000000794d */ /* 0x000fea0003800000 */
.L_x_21:
[----:B---3--:R3:W4:Y:S02]  /*6d70*/  SYNCS.PHASECHK.TRANS64.TRYWAIT P1, [R3+URZ], R0 ;  /* 0x00000000030075a7 */ /* 0x008724000802017f */
[----:B----4-:R-:W-:Y:S05]  /*6d80*/  @!P1 NANOSLEEP.SYNCS 0x989680 ;  /* 0x009896800000995d */ /* 0x010fea0003900000 */
[----:B------:R-:W4:Y:S02]  /*6d90*/  @!P1 SYNCS.PHASECHK.TRANS64 P1, [R3+URZ], R0 ;  /* 0x00000000030095a7 */ /* 0x000f24000802007f */
[----:B----4-:R-:W-:Y:S05]  /*6da0*/  @!P1 BRA `(.L_x_21) ;  /* 0xfffffffc00f09947 */ /* 0x010fea000383ffff */
[----:B------:R-:W-:Y:S05]  /*6db0*/  BRA `(.L_x_20) ;  /* 0xffffffa400b87947 */ /* 0x000fea000383ffff */
.L_x_26:
[----:B-1----:R1:W2:Y:S02]  /*6dc0*/  SYNCS.PHASECHK.TRANS64.TRYWAIT P1, [R5+URZ], R4 ;  /* 0x00000004050075a7 */ /* 0x0022a4000802017f */
[----:B--2---:R-:W-:Y:S05]  /*6dd0*/  @!P1 NANOSLEEP.SYNCS 0x989680 ;  /* 0x009896800000995d */ /* 0x004fea0003900000 */
[----:B------:R-:W2:Y:S02]  /*6de0*/  @!P1 SYNCS.PHASECHK.TRANS64 P1, [R5+URZ], R4 ;  /* 0x00000004050095a7 */ /* 0x000ea4000802007f */
[----:B--2---:R-:W-:Y:S05]  /*6df0*/  @!P1 BRA `(.L_x_26) ;  /* 0xfffffffc00f09947 */ /* 0x004fea000383ffff */
[----:B------:R-:W-:Y:S05]  /*6e00*/  BRA `(.L_x_25) ;  /* 0xffffffa800607947 */ /* 0x000fea000383ffff */
.L_x_173:
[----:B------:R-:W-:Y:S01]  /*6e10*/  BSSY B1, `(.L_x_191) ;  /* 0x0000006000017945 */ /* 0x000fe20003800000 */
[----:B------:R-:W-:-:S07]  /*6e20*/  IMAD.MOV.U32 R15, RZ, RZ, -0x1 ;  /* 0xffffffffff0f7424 */ /* 0x000fce00078e00ff */
[----:B------:R-:W-:Y:S05]  /*6e30*/  WARPSYNC.COLLECTIVE R15, `(.L_x_192) ;  /* 0x000000000f0c7348 */ /* 0x000fea0003c00000 */
[----:B------:R-:W-:Y:S02]  /*6e40*/  ELECT P6, UR62, PT ;  /* 0x00000000003e782f */ /* 0x000fe400038c0000 */
[----:B------:R-:W-:Y:S01]  /*6e50*/  MOV R14, UR62 ;  /* 0x0000003e000e7c02 */ /* 0x000fe20008000f00 */
[----:B------:R-:W-:Y:S10]  /*6e60*/  ENDCOLLECTIVE ;  /* 0x000000000000791b */ /* 0x000ff40003800000 */
.L_x_192:
[----:B------:R-:W-:Y:S05]  /*6e70*/  BSYNC B1 ;  /* 0x0000000000017941 */ /* 0x000fea0003800000 */
.L_x_191:
[----:B------:R-:W-:Y:S05]  /*6e80*/  BRA `(.L_x_193) ;  /* 0xfffffff0005c7947 */ /* 0x000fea000383ffff */
.L_x_176:
[----:B0-----:R0:W1:Y:S02]  /*6e90*/  SYNCS.PHASECHK.TRANS64.TRYWAIT P0, [R23+URZ+0x18], R14 ;  /* 0x0000180e170075a7 */ /* 0x001064000800017f */
[----:B-1----:R-:W-:Y:S05]  /*6ea0*/  @!P0 NANOSLEEP.SYNCS 0x989680 ;  /* 0x009896800000895d */ /* 0x002fea0003900000 */
[----:B------:R-:W1:Y:S02]  /*6eb0*/  @!P0 SYNCS.PHASECHK.TRANS64 P0, [R23+URZ+0x18], R14 ;  /* 0x0000180e170085a7 */ /* 0x000e64000800007f */
[----:B-1----:R-:W-:Y:S05]  /*6ec0*/  @!P0 BRA `(.L_x_176) ;  /* 0xfffffffc00f08947 */ /* 0x002fea000383ffff */
[----:B------:R-:W-:Y:S05]  /*6ed0*/  BRA `(.L_x_194) ;  /* 0xfffffff0009c7947 */ /* 0x000fea000383ffff */
.L_x_184:
[----:B------:R-:W-:Y:S01]  /*6ee0*/  BSSY B0, `(.L_x_195) ;  /* 0x0000006000007945 */ /* 0x000fe20003800000 */
[----:B------:R-:W-:-:S07]  /*6ef0*/  IMAD.MOV.U32 R15, RZ, RZ, -0x1 ;  /* 0xffffffffff0f7424 */ /* 0x000fce00078e00ff */
[----:B------:R-:W-:Y:S05]  /*6f00*/  WARPSYNC.COLLECTIVE R15, `(.L_x_196) ;  /* 0x000000000f0c7348 */ /* 0x000fea0003c00000 */
[----:B------:R-:W-:Y:S02]  /*6f10*/  ELECT P6, UR62, PT ;  /* 0x00000000003e782f */ /* 0x000fe400038c0000 */
[----:B------:R-:W-:Y:S01]  /*6f20*/  MOV R14, UR62 ;  /* 0x0000003e000e7c02 */ /* 0x000fe20008000f00 */
[----:B------:R-:W-:Y:S10]  /*6f30*/  ENDCOLLECTIVE ;  /* 0x000000000000791b */ /* 0x000ff40003800000 */
.L_x_196:
[----:B------:R-:W-:Y:S05]  /*6f40*/  BSYNC B0 ;  /* 0x0000000000007941 */ /* 0x000fea0003800000 */
.L_x_195:
[----:B------:R-:W-:Y:S05]  /*6f50*/  BRA `(.L_x_197) ;  /* 0xfffffff800f47947 */ /* 0x000fea000383ffff */
.L_x_188:
[----:B0-----:R0:W1:Y:S02]  /*6f60*/  SYNCS.PHASECHK.TRANS64.TRYWAIT P0, [R7+URZ], R4 ;  /* 0x00000004070075a7 */ /* 0x001064000800017f */
[----:B-1----:R-:W-:Y:S05]  /*6f70*/  @!P0 NANOSLEEP.SYNCS 0x989680 ;  /* 0x009896800000895d */ /* 0x002fea0003900000 */
[----:B------:R-:W1:Y:S02]  /*6f80*/  @!P0 SYNCS.PHASECHK.TRANS64 P0, [R7+URZ], R4 ;  /* 0x00000004070085a7 */ /* 0x000e64000800007f */
[----:B-1----:R-:W-:Y:S05]  /*6f90*/  @!P0 BRA `(.L_x_188) ;  /* 0xfffffffc00f08947 */ /* 0x002fea000383ffff */
[----:B------:R-:W-:Y:S05]  /*6fa0*/  BRA `(.L_x_198) ;  /* 0xfffffffc00347947 */ /* 0x000fea000383ffff */
.L_x_189:
[----:B0-----:R0:W1:Y:S02]  /*6fb0*/  SYNCS.PHASECHK.TRANS64.TRYWAIT P0, [R6+URZ], R5 ;  /* 0x00000005060075a7 */ /* 0x001064000800017f */
[----:B-1----:R-:W-:Y:S05]  /*6fc0*/  @!P0 NANOSLEEP.SYNCS 0x989680 ;  /* 0x009896800000895d */ /* 0x002fea0003900000 */
[----:B------:R-:W1:Y:S02]  /*6fd0*/  @!P0 SYNCS.PHASECHK.TRANS64 P0, [R6+URZ], R5 ;  /* 0x00000005060085a7 */ /* 0x000e64000800007f */
[----:B-1----:R-:W-:Y:S05]  /*6fe0*/  @!P0 BRA `(.L_x_189) ;  /* 0xfffffffc00f08947 */ /* 0x002fea000383ffff */
[----:B------:R-:W-:Y:S05]  /*6ff0*/  BRA `(.L_x_199) ;  /* 0xfffffffc003c7947 */ /* 0x000fea000383ffff */
.L_x_200:
[----:B------:R-:W-:-:S00]  /*7000*/  BRA `(.L_x_200) ;  /* 0xfffffffc00fc7947 */ /* 0x000fc0000383ffff */
[----:B------:R-:W-:-:S00]  /*7010*/  NOP ;  /* 0x0000000000007918 */ /* 0x000fc00000000000 */
        /* <DEDUP_REMOVED lines=14> */
.L_x_201:


//--------------------- .nv.global.init           --------------------------
	.section	.nv.global.init,"aw",@progbits
.nv.global.init:
	.type		$str$22,@object
	.size		$str$22,($str$23 - $str$22)
$str$22:
        /*0000*/ 	.byte	0x6b, 0x5f, 0x74, 0x69, 0x6c, 0x65, 0x5f, 0x63, 0x6f, 0x75, 0x6e, 0x74, 0x20, 0x3e, 0x3d, 0x20
        /*0010*/ 	.byte	0x31, 0x00
	.type		$str$23,@object
	.size		$str$23,(__unnamed_1 - $str$23)
$str$23:
        /*0012*/ 	.byte	0x2f, 0x74, 0x6d, 0x70, 0x2f, 0x63, 0x75, 0x74, 0x6c, 0x61, 0x73, 0x73, 0x5f, 0x73, 0x77, 0x65
        /*0022*/ 	.byte	0x65, 0x70, 0x5f, 0x73, 0x72, 0x63, 0x2f, 0x69, 0x6e, 0x63, 0x6c, 0x75, 0x64, 0x65, 0x2f, 0x63
        /*0032*/ 	.byte	0x75, 0x74, 0x6c, 0x61, 0x73, 0x73, 0x2f, 0x67, 0x65, 0x6d, 0x6d, 0x2f, 0x63, 0x6f, 0x6c, 0x6c
        /*0042*/ 	.byte	0x65, 0x63, 0x74, 0x69, 0x76, 0x65, 0x2f, 0x73, 0x6d, 0x39, 0x30, 0x5f, 0x6d, 0x6d, 0x61, 0x5f
        /*0052*/ 	.byte	0x74, 0x6d, 0x61, 0x5f, 0x67, 0x6d, 0x6d, 0x61, 0x5f, 0x73, 0x73, 0x5f, 0x77, 0x61, 0x72, 0x70
        /*0062*/ 	.byte	0x73, 0x70, 0x65, 0x63, 0x69, 0x61, 0x6c, 0x69, 0x7a, 0x65, 0x64, 0x2e, 0x68, 0x70, 0x70, 0x00
	.type		__unnamed_1,@object
	.size		__unnamed_1,(.L_0 - __unnamed_1)
__unnamed_1:
        /*0072*/ 	.byte	0x76, 0x6f, 0x69, 0x64, 0x20, 0x63, 0x75, 0x74, 0x6c, 0x61, 0x73, 0x73, 0x3a, 0x3a, 0x67, 0x65
        /* <DEDUP_REMOVED lines=172> */
        /*0b42*/ 	.byte	0x6e, 0x74, 0x69, 0x74, 0x79, 0x5d, 0x00
.L_0:


//--------------------- .nv.shared._ZN7cutlass13device_kernelINS_4gemm6kernel13GemmUniversalIN4cute5tupleIJiiiiEEENS1_10collective13CollectiveMmaINS1_34MainloopSm90TmaGmmaWarpSpecializedILi3ENS5_IJNS4_1CILi1EEENSA_ILi2EEESB_EEENS1_35KernelTmaWarpSpecializedCooperativeEEENS5_IJNSA_ILi256EEENSA_ILi64EEENSA_ILi32EEEEEEaNS5_IJlSB_lEEEaSK_NS4_8TiledMMAINS4_8MMA_AtomIJNS4_4SM904GMMA26MMA_64x64x32_S32S8S8_SS_TNEEEENS4_6LayoutINS5_IJSC_SB_SB_EEENS5_IJSB_NSA_ILi0EEEST_EEEEENS5_IJNS4_10UnderscoreESW_SW_EEEEENS4_23SM90_TMA_LOAD_MULTICASTENS4_14ComposedLayoutINS4_7SwizzleILi1ELi4ELi3EEENS4_18smem_ptr_flag_bitsILi8EEENSR_INS5_IJNSA_ILi8EEESI_EEENS5_IJSI_SB_EEEEEEEvNS4_8identityENS4_13SM90_TMA_LOADES19_vS1A_EENS_8epilogue10collective6detail29Sm90TmaWarpSpecializedAdapterINS1E_15DefaultEpilogueIaSK_SK_NS1D_6thread17LinearCombinationIaLi1EiiLNS1I_9ScaleType4KindE0ELNS_15FloatRoundStyleE2EaEENS1_15EpilogueDefaultEEEEEvvEEEEvNT_6ParamsE --------------------------
	.section	.nv.shared._ZN7cutlass13device_kernelINS_4gemm6kernel13GemmUniversalIN4cute5tupleIJiiiiEEENS1_10collective13CollectiveMmaINS1_34MainloopSm90TmaGmmaWarpSpecializedILi3ENS5_IJNS4_1CILi1EEENSA_ILi2EEESB_EEENS1_35KernelTmaWarpSpecializedCooperativeEEENS5_IJNSA_ILi256EEENSA_ILi64EEENSA_ILi32EEEEEEaNS5_IJlSB_lEEEaSK_NS4_8TiledMMAINS4_8MMA_AtomIJNS4_4SM904GMMA26MMA_64x64x32_S32S8S8_SS_TNEEEENS4_6LayoutINS5_IJSC_SB_SB_EEENS5_IJSB_NSA_ILi0EEEST_EEEEENS5_IJNS4_10UnderscoreESW_SW_EEEEENS4_23SM90_TMA_LOAD_MULTICASTENS4_14ComposedLayoutINS4_7SwizzleILi1ELi4ELi3EEENS4_18smem_ptr_flag_bitsILi8EEENSR_INS5_IJNSA_ILi8EEESI_EEENS5_IJSI_SB_EEEEEEEvNS4_8identityENS4_13SM90_TMA_LOADES19_vS1A_EENS_8epilogue10collective6detail29Sm90TmaWarpSpecializedAdapterINS1E_15DefaultEpilogueIaSK_SK_NS1D_6thread17LinearCombinationIaLi1EiiLNS1I_9ScaleType4KindE0ELNS_15FloatRoundStyleE2EaEENS1_15EpilogueDefaultEEEEEvvEEEEvNT_6ParamsE,"aw",@nobits
	.sectionflags	@""
	.align	16
	.zero		1024


//--------------------- .nv.shared.reserved.0     --------------------------
	.section	.nv.shared.reserved.0,"aw",@nobits
	.weak		__nv_reservedSMEM_offset_0_alias
	.size		__nv_reservedSMEM_offset_0_alias, 0, 0
	.other		__nv_reservedSMEM_offset_0_alias,@"STO_CUDA_RESERVED_SHARED STV_DEFAULT"
__nv_reservedSMEM_offset_0_alias:
	.zero		0


//--------------------- .nv.global                --------------------------
	.section	.nv.global,"aw",@nobits
.nv.global:
	.type		_ZN39_INTERNAL_04cb5baf_4_k_cu_23577361_43854cute1_E,@object
	.size		_ZN39_INTERNAL_04cb5baf_4_k_cu_23577361_43854cute1_E,(_ZN39_INTERNAL_04cb5baf_4_k_cu_23577361_43854cuda3std3__45__cpo6cbeginE - _ZN39_INTERNAL_04cb5baf_4_k_cu_23577361_43854cute1_E)
_ZN39_INTERNAL_04cb5baf_4_k_cu_23577361_43854cute1_E:
	.zero		1
	.type		_ZN39_INTERNAL_04cb5baf_4_k_cu_23577361_43854cuda3std3__45__cpo6cbeginE,@object
	.size		_ZN39_INTERNAL_04cb5baf_4_k_cu_23577361_43854cuda3std3__45__cpo6cbeginE,(_ZN39_INTERNAL_04cb5baf_4_k_cu_23577361_43854cuda3std3__48in_placeE - _ZN39_INTERNAL_04cb5baf_4_k_cu_23577361_43854cuda3std3__45__cpo6cbeginE)
_ZN39_INTERNAL_04cb5baf_4_k_cu_23577361_43854cuda3std3__45__cpo6cbeginE:
	.zero		1
	.type		_ZN39_INTERNAL_04cb5baf_4_k_cu_23577361_43854cuda3std3__48in_placeE,@object
	.size		_ZN39_INTERNAL_04cb5baf_4_k_cu_23577361_43854cuda3std3__48in_placeE,(_ZN39_INTERNAL_04cb5baf_4_k_cu_23577361_43854cuda3std6ranges3__45__cpo9iter_moveE - _ZN39_INTERNAL_04cb5baf_4_k_cu_23577361_43854cuda3std3__48in_placeE)
_ZN39_INTERNAL_04cb5baf_4_k_cu_23577361_43854cuda3std3__48in_placeE:
	.zero		1
	.type		_ZN39_INTERNAL_04cb5baf_4_k_cu_23577361_43854cuda3std6ranges3__45__cpo9iter_moveE,@object
	.size		_ZN39_INTERNAL_04cb5baf_4_k_cu_23577361_43854cuda3std6ranges3__45__cpo9iter_moveE,(_ZN39_INTERNAL_04cb5baf_4_k_cu_23577361_43854cuda3std3__45__cpo5beginE - _ZN39_INTERNAL_04cb5baf_4_k_cu_23577361_43854cuda3std6ranges3__45__cpo9iter_moveE)
_ZN39_INTERNAL_04cb5baf_4_k_cu_23577361_43854cuda3std6ranges3__45__cpo9iter_moveE:
	.zero		1
	.type		_ZN39_INTERNAL_04cb5baf_4_k_cu_23577361_43854cuda3std3__45__cpo5beginE,@object
	.size		_ZN39_INTERNAL_04cb5baf_4_k_cu_23577361_43854cuda3std3__45__cpo5beginE,(_ZN39_INTERNAL_04cb5baf_4_k_cu_23577361_43854cuda3std3__441_GLOBAL__N__04cb5baf_4_k_cu_23577361_43856ignoreE - _ZN39_INTERNAL_04cb5baf_4_k_cu_23577361_43854cuda3std3__45__cpo5beginE)
_ZN39_INTERNAL_04cb5baf_4_k_cu_23577361_43854cuda3std3__45__cpo5beginE:
	.zero		1
	.type		_ZN39_INTERNAL_04cb5baf_4_k_cu_23577361_43854cuda3std3__441_GLOBAL__N__04cb5baf_4_k_cu_23577361_43856ignoreE,@object
	.size		_ZN39_INTERNAL_04cb5baf_4_k_cu_23577361_43854cuda3std3__441_GLOBAL__N__04cb5baf_4_k_cu_23577361_43856ignoreE,(_ZN39_INTERNAL_04cb5baf_4_k_cu_23577361_43854cute7productE - _ZN39_INTERNAL_04cb5baf_4_k_cu_23577361_43854cuda3std3__441_GLOBAL__N__04cb5baf_4_k_cu_23577361_43856ignoreE)
_ZN39_INTERNAL_04cb5baf_4_k_cu_23577361_43854cuda3std3__441_GLOBAL__N__04cb5baf_4_k_cu_23577361_43856ignoreE:
	.zero		1
	.type		_ZN39_INTERNAL_04cb5baf_4_k_cu_23577361_43854cute7productE,@object
	.size		_ZN39_INTERNAL_04cb5baf_4_k_cu_23577361_43854cute7productE,(_ZN39_INTERNAL_04cb5baf_4_k_cu_23577361_43854cuda3std3__45__cpo3endE - _ZN39_INTERNAL_04cb5baf_4_k_cu_23577361_43854cute7productE)
_ZN39_INTERNAL_04cb5baf_4_k_cu_23577361_43854cute7productE:
	.zero		1
	.type		_ZN39_INTERNAL_04cb5baf_4_k_cu_23577361_43854cuda3std3__45__cpo3endE,@object
	.size		_ZN39_INTERNAL_04cb5baf_4_k_cu_23577361_43854cuda3std3__45__cpo3endE,(_ZN39_INTERNAL_04cb5baf_4_k_cu_23577361_43854cuda3std3__419piecewise_constructE - _ZN39_INTERNAL_04cb5baf_4_k_cu_23577361_43854cuda3std3__45__cpo3endE)
_ZN39_INTERNAL_04cb5baf_4_k_cu_23577361_43854cuda3std3__45__cpo3endE:
	.zero		1
	.type		_ZN39_INTERNAL_04cb5baf_4_k_cu_23577361_43854cuda3std3__419piecewise_constructE,@object
	.size		_ZN39_INTERNAL_04cb5baf_4_k_cu_23577361_43854cuda3std3__419piecewise_constructE,(_ZN39_INTERNAL_04cb5baf_4_k_cu_23577361_43854cuda3std3__45__cpo4cendE - _ZN39_INTERNAL_04cb5baf_4_k_cu_23577361_43854cuda3std3__419piecewise_constructE)
_ZN39_INTERNAL_04cb5baf_4_k_cu_23577361_43854cuda3std3__419piecewise_constructE:
	.zero		1
	.type		_ZN39_INTERNAL_04cb5baf_4_k_cu_23577361_43854cuda3std3__45__cpo4cendE,@object
	.size		_ZN39_INTERNAL_04cb5baf_4_k_cu_23577361_43854cuda3std3__45__cpo4cendE,(_ZN39_INTERNAL_04cb5baf_4_k_cu_23577361_43854cuda3std6ranges3__45__cpo4swapE - _ZN39_INTERNAL_04cb5baf_4_k_cu_23577361_43854cuda3std3__45__cpo4cendE)
_ZN39_INTERNAL_04cb5baf_4_k_cu_23577361_43854cuda3std3__45__cpo4cendE:
	.zero		1
	.type		_ZN39_INTERNAL_04cb5baf_4_k_cu_23577361_43854cuda3std6ranges3__45__cpo4swapE,@object
	.size		_ZN39_INTERNAL_04cb5baf_4_k_cu_23577361_43854cuda3std6ranges3__45__cpo4swapE,(.L_8 - _ZN39_INTERNAL_04cb5baf_4_k_cu_23577361_43854cuda3std6ranges3__45__cpo4swapE)
_ZN39_INTERNAL_04cb5baf_4_k_cu_23577361_43854cuda3std6ranges3__45__cpo4swapE:
	.zero		1
.L_8:


//--------------------- .nv.constant0._ZN7cutlass13device_kernelINS_4gemm6kernel13GemmUniversalIN4cute5tupleIJiiiiEEENS1_10collective13CollectiveMmaINS1_34MainloopSm90TmaGmmaWarpSpecializedILi3ENS5_IJNS4_1CILi1EEENSA_ILi2EEESB_EEENS1_35KernelTmaWarpSpecializedCooperativeEEENS5_IJNSA_ILi256EEENSA_ILi64EEENSA_ILi32EEEEEEaNS5_IJlSB_lEEEaSK_NS4_8TiledMMAINS4_8MMA_AtomIJNS4_4SM904GMMA26MMA_64x64x32_S32S8S8_SS_TNEEEENS4_6LayoutINS5_IJSC_SB_SB_EEENS5_IJSB_NSA_ILi0EEEST_EEEEENS5_IJNS4_10UnderscoreESW_SW_EEEEENS4_23SM90_TMA_LOAD_MULTICASTENS4_14ComposedLayoutINS4_7SwizzleILi1ELi4ELi3EEENS4_18smem_ptr_flag_bitsILi8EEENSR_INS5_IJNSA_ILi8EEESI_EEENS5_IJSI_SB_EEEEEEEvNS4_8identityENS4_13SM90_TMA_LOADES19_vS1A_EENS_8epilogue10collective6detail29Sm90TmaWarpSpecializedAdapterINS1E_15DefaultEpilogueIaSK_SK_NS1D_6thread17LinearCombinationIaLi1EiiLNS1I_9ScaleType4KindE0ELNS_15FloatRoundStyleE2EaEENS1_15EpilogueDefaultEEEEEvvEEEEvNT_6ParamsE --------------------------
	.section	.nv.constant0._ZN7cutlass13device_kernelINS_4gemm6kernel13GemmUniversalIN4cute5tupleIJiiiiEEENS1_10collective13CollectiveMmaINS1_34MainloopSm90TmaGmmaWarpSpecializedILi3ENS5_IJNS4_1CILi1EEENSA_ILi2EEESB_EEENS1_35KernelTmaWarpSpecializedCooperativeEEENS5_IJNSA_ILi256EEENSA_ILi64EEENSA_ILi32EEEEEEaNS5_IJlSB_lEEEaSK_NS4_8TiledMMAINS4_8MMA_AtomIJNS4_4SM904GMMA26MMA_64x64x32_S32S8S8_SS_TNEEEENS4_6LayoutINS5_IJSC_SB_SB_EEENS5_IJSB_NSA_ILi0EEEST_EEEEENS5_IJNS4_10UnderscoreESW_SW_EEEEENS4_23SM90_TMA_LOAD_MULTICASTENS4_14ComposedLayoutINS4_7SwizzleILi1ELi4ELi3EEENS4_18smem_ptr_flag_bitsILi8EEENSR_INS5_IJNSA_ILi8EEESI_EEENS5_IJSI_SB_EEEEEEEvNS4_8identityENS4_13SM90_TMA_LOADES19_vS1A_EENS_8epilogue10collective6detail29Sm90TmaWarpSpecializedAdapterINS1E_15DefaultEpilogueIaSK_SK_NS1D_6thread17LinearCombinationIaLi1EiiLNS1I_9ScaleType4KindE0ELNS_15FloatRoundStyleE2EaEENS1_15EpilogueDefaultEEEEEvvEEEEvNT_6ParamsE,"a",@progbits
	.sectionflags	@""
	.align	4
.nv.constant0._ZN7cutlass13device_kernelINS_4gemm6kernel13GemmUniversalIN4cute5tupleIJiiiiEEENS1_10collective13CollectiveMmaINS1_34MainloopSm90TmaGmmaWarpSpecializedILi3ENS5_IJNS4_1CILi1EEENSA_ILi2EEESB_EEENS1_35KernelTmaWarpSpecializedCooperativeEEENS5_IJNSA_ILi256EEENSA_ILi64EEENSA_ILi32EEEEEEaNS5_IJlSB_lEEEaSK_NS4_8TiledMMAINS4_8MMA_AtomIJNS4_4SM904GMMA26MMA_64x64x32_S32S8S8_SS_TNEEEENS4_6LayoutINS5_IJSC_SB_SB_EEENS5_IJSB_NSA_ILi0EEEST_EEEEENS5_IJNS4_10UnderscoreESW_SW_EEEEENS4_23SM90_TMA_LOAD_MULTICASTENS4_14ComposedLayoutINS4_7SwizzleILi1ELi4ELi3EEENS4_18smem_ptr_flag_bitsILi8EEENSR_INS5_IJNSA_ILi8EEESI_EEENS5_IJSI_SB_EEEEEEEvNS4_8identityENS4_13SM90_TMA_LOADES19_vS1A_EENS_8epilogue10collective6detail29Sm90TmaWarpSpecializedAdapterINS1E_15DefaultEpilogueIaSK_SK_NS1D_6thread17LinearCombinationIaLi1EiiLNS1I_9ScaleType4KindE0ELNS_15FloatRoundStyleE2EaEENS1_15EpilogueDefaultEEEEEvvEEEEvNT_6ParamsE:
	.zero		1664


//--------------------- SYMBOLS --------------------------

	.type		.nv.reservedSmem.offset0,@object
	.size		.nv.reservedSmem.offset0,0x4
	.type		__assertfail,@function
